def matmul_kernel(
    a_ptr,
    b_ptr,
    c_ptr,
    M,
    N,
    K,
    stride_am,
    stride_ak,
    stride_bk,
    stride_bn,
    stride_cm,
    stride_cn,
    BLOCK_M: tl.constexpr,
    BLOCK_N: tl.constexpr,
    BLOCK_K: tl.constexpr,
    GROUP_M: tl.constexpr,
):
    pid = tl.program_id(axis=0)
    num_pid_m = tl.cdiv(M, BLOCK_M)
    num_pid_n = tl.cdiv(N, BLOCK_N)
    num_pid_in_group = GROUP_M * num_pid_n
    group_id = pid // num_pid_in_group
    first_pid_m = group_id * GROUP_M
    group_size_m = min(num_pid_m - first_pid_m, GROUP_M)
    pid_m = first_pid_m + ((pid % num_pid_in_group) % group_size_m)
    pid_n = (pid % num_pid_in_group) // group_size_m

    offs_am = (pid_m * BLOCK_M + tl.arange(0, BLOCK_M)) % M
    offs_bn = (pid_n * BLOCK_N + tl.arange(0, BLOCK_N)) % N
    offs_k = tl.arange(0, BLOCK_K)
    a_ptrs = a_ptr + offs_am[:, None] * stride_am + offs_k[None, :] * stride_ak
    b_ptrs = b_ptr + offs_k[:, None] * stride_bk + offs_bn[None, :] * stride_bn

    acc = tl.zeros((BLOCK_M, BLOCK_N), dtype=tl.float32)
    for kk in range(0, tl.cdiv(K, BLOCK_K)):
        a = tl.load(a_ptrs, mask=offs_k[None, :] < K - kk * BLOCK_K, other=0.0)
        b = tl.load(b_ptrs, mask=offs_k[:, None] < K - kk * BLOCK_K, other=0.0)
        acc = tl.dot(a, b, acc)
        a_ptrs += BLOCK_K * stride_ak
        b_ptrs += BLOCK_K * stride_bk

    c = acc.to(c_ptr.dtype.element_ty)
    offs_cm = pid_m * BLOCK_M + tl.arange(0, BLOCK_M)
    offs_cn = pid_n * BLOCK_N + tl.arange(0, BLOCK_N)
    c_ptrs = c_ptr + offs_cm[:, None] * stride_cm + offs_cn[None, :] * stride_cn
    mask = (offs_cm[:, None] < M) & (offs_cn[None, :] < N)
    tl.store(c_ptrs, c, mask=mask)

# config = {"BLOCK_K": 64, "BLOCK_M": 256, "BLOCK_N": 64, "GROUP_M": 8, "arch": "sm_90", "dtype": "fp16", "num_ctas": 1, "num_stages": 3, "num_warps": 16}
# arch = sm_90


// ===== COMPILED SASS (sm_90a) =====

	.target	sm_90a

	.elftype	@"ET_EXEC"


//--------------------- .note.nv.tkinfo           --------------------------
	.section	.note.nv.tkinfo,"",@"SHT_NOTE"
	.sectionflags	@"SHF_NOTE_NV_TKINFO"
	.tkinfo
        /*0018*/ 	.word	0x00000002
        /*0030*/ 	.string	""
        /*0030*/ 	.string	"ptxas"
        /*0030*/ 	.string	"Cuda compilation tools, release 13.0, V13.0.88"
        /*0030*/ 	.string	"Build cuda_13.0.r13.0/compiler.36424714_0"
        /*0030*/ 	.string	"-v  -suppress-debug-info  -lineinfo  -arch sm_90a "



//--------------------- .note.nv.cuinfo           --------------------------
	.section	.note.nv.cuinfo,"",@"SHT_NOTE"
	.sectionflags	@"SHF_NOTE_NV_CUINFO"
        /*0018*/ 	.short	0x0002
        /*001a*/ 	.short	0x005a
        /*001c*/ 	.short	0x0082
	.zero		2


//--------------------- .nv.info                  --------------------------
	.section	.nv.info,"",@"SHT_CUDA_INFO"
	.align	4


	//----- nvinfo : EIATTR_REGCOUNT
	.align		4
        /*0000*/ 	.byte	0x04, 0x2f
        /*0002*/ 	.short	(.L_1 - .L_0)
	.align		4
.L_0:
        /*0004*/ 	.word	index@(matmul_kernel)
        /*0008*/ 	.word	0x00000080


	//----- nvinfo : EIATTR_FRAME_SIZE
	.align		4
.L_1:
        /*000c*/ 	.byte	0x04, 0x11
        /*000e*/ 	.short	(.L_3 - .L_2)
	.align		4
.L_2:
        /*0010*/ 	.word	index@(matmul_kernel)
        /*0014*/ 	.word	0x00000008


	//----- nvinfo : EIATTR_MIN_STACK_SIZE
	.align		4
.L_3:
        /*0018*/ 	.byte	0x04, 0x12
        /*001a*/ 	.short	(.L_5 - .L_4)
	.align		4
.L_4:
        /*001c*/ 	.word	index@(matmul_kernel)
        /*0020*/ 	.word	0x00000008
.L_5:


//--------------------- .nv.compat                --------------------------
	.section	.nv.compat,"",@"SHT_CUDA_COMPAT_INFO"
	.align	4
        /*0000*/ 	.byte	0x02, 0x09, 0x01, 0x00, 0x02, 0x02, 0x04, 0x00, 0x02, 0x05, 0x05, 0x00, 0x03, 0x07, 0x01, 0x01
        /*0010*/ 	.byte	0x02, 0x03, 0x00, 0x00, 0x02, 0x06, 0x01, 0x00, 0x04, 0x0b, 0x08, 0x00, 0x00, 0x00, 0x00, 0x00
        /*0020*/ 	.byte	0x00, 0x00, 0x00, 0x00


//--------------------- .nv.info.matmul_kernel    --------------------------
	.section	.nv.info.matmul_kernel,"",@"SHT_CUDA_INFO"
	.sectionflags	@""
	.align	4


	//----- nvinfo : EIATTR_CUDA_API_VERSION
	.align		4
        /*0000*/ 	.byte	0x04, 0x37
        /*0002*/ 	.short	(.L_7 - .L_6)
.L_6:
        /*0004*/ 	.word	0x00000082


	//----- nvinfo : EIATTR_KPARAM_INFO
	.align		4
.L_7:
        /*0008*/ 	.byte	0x04, 0x17
        /*000a*/ 	.short	(.L_9 - .L_8)
.L_8:
        /*000c*/ 	.word	0x00000000
        /*0010*/ 	.short	0x000d
        /*0012*/ 	.short	0x0048
        /*0014*/ 	.byte	0x00, 0xf4, 0x21, 0x00


	//----- nvinfo : EIATTR_KPARAM_INFO
	.align		4
.L_9:
        /*0018*/ 	.byte	0x04, 0x17
        /*001a*/ 	.short	(.L_11 - .L_10)
.L_10:
        /*001c*/ 	.word	0x00000000
        /*0020*/ 	.short	0x000c
        /*0022*/ 	.short	0x0040
        /*0024*/ 	.byte	0x00, 0xf4, 0x21, 0x00


	//----- nvinfo : EIATTR_KPARAM_INFO
	.align		4
.L_11:
        /*0028*/ 	.byte	0x04, 0x17
        /*002a*/ 	.short	(.L_13 - .L_12)
.L_12:
        /*002c*/ 	.word	0x00000000
        /*0030*/ 	.short	0x000b
        /*0032*/ 	.short	0x0038
        /*0034*/ 	.byte	0x00, 0xf0, 0x11, 0x00


	//----- nvinfo : EIATTR_KPARAM_INFO
	.align		4
.L_13:
        /*0038*/ 	.byte	0x04, 0x17
        /*003a*/ 	.short	(.L_15 - .L_14)
.L_14:
        /*003c*/ 	.word	0x00000000
        /*0040*/ 	.short	0x000a
        /*0042*/ 	.short	0x0034
        /*0044*/ 	.byte	0x00, 0xf0, 0x11, 0x00


	//----- nvinfo : EIATTR_KPARAM_INFO
	.align		4
.L_15:
        /*0048*/ 	.byte	0x04, 0x17
        /*004a*/ 	.short	(.L_17 - .L_16)
.L_16:
        /*004c*/ 	.word	0x00000000
        /*0050*/ 	.short	0x0009
        /*0052*/ 	.short	0x0030
        /*0054*/ 	.byte	0x00, 0xf0, 0x11, 0x00


	//----- nvinfo : EIATTR_KPARAM_INFO
	.align		4
.L_17:
        /*0058*/ 	.byte	0x04, 0x17
        /*005a*/ 	.short	(.L_19 - .L_18)
.L_18:
        /*005c*/ 	.word	0x00000000
        /*0060*/ 	.short	0x0008
        /*0062*/ 	.short	0x002c
        /*0064*/ 	.byte	0x00, 0xf0, 0x11, 0x00


	//----- nvinfo : EIATTR_KPARAM_INFO
	.align		4
.L_19:
        /*0068*/ 	.byte	0x04, 0x17
        /*006a*/ 	.short	(.L_21 - .L_20)
.L_20:
        /*006c*/ 	.word	0x00000000
        /*0070*/ 	.short	0x0007
        /*0072*/ 	.short	0x0028
        /*0074*/ 	.byte	0x00, 0xf0, 0x11, 0x00


	//----- nvinfo : EIATTR_KPARAM_INFO
	.align		4
.L_21:
        /*0078*/ 	.byte	0x04, 0x17
        /*007a*/ 	.short	(.L_23 - .L_22)
.L_22:
        /*007c*/ 	.word	0x00000000
        /*0080*/ 	.short	0x0006
        /*0082*/ 	.short	0x0024
        /*0084*/ 	.byte	0x00, 0xf0, 0x11, 0x00


	//----- nvinfo : EIATTR_KPARAM_INFO
	.align		4
.L_23:
        /*0088*/ 	.byte	0x04, 0x17
        /*008a*/ 	.short	(.L_25 - .L_24)
.L_24:
        /*008c*/ 	.word	0x00000000
        /*0090*/ 	.short	0x0005
        /*0092*/ 	.short	0x0020
        /*0094*/ 	.byte	0x00, 0xf0, 0x11, 0x00


	//----- nvinfo : EIATTR_KPARAM_INFO
	.align		4
.L_25:
        /*0098*/ 	.byte	0x04, 0x17
        /*009a*/ 	.short	(.L_27 - .L_26)
.L_26:
        /*009c*/ 	.word	0x00000000
        /*00a0*/ 	.short	0x0004
        /*00a2*/ 	.short	0x001c
        /*00a4*/ 	.byte	0x00, 0xf0, 0x11, 0x00


	//----- nvinfo : EIATTR_KPARAM_INFO
	.align		4
.L_27:
        /*00a8*/ 	.byte	0x04, 0x17
        /*00aa*/ 	.short	(.L_29 - .L_28)
.L_28:
        /*00ac*/ 	.word	0x00000000
        /*00b0*/ 	.short	0x0003
        /*00b2*/ 	.short	0x0018
        /*00b4*/ 	.byte	0x00, 0xf0, 0x11, 0x00


	//----- nvinfo : EIATTR_KPARAM_INFO
	.align		4
.L_29:
        /*00b8*/ 	.byte	0x04, 0x17
        /*00ba*/ 	.short	(.L_31 - .L_30)
.L_30:
        /*00bc*/ 	.word	0x00000000
        /*00c0*/ 	.short	0x0002
        /*00c2*/ 	.short	0x0010
        /*00c4*/ 	.byte	0x00, 0xf4, 0x21, 0x00


	//----- nvinfo : EIATTR_KPARAM_INFO
	.align		4
.L_31:
        /*00c8*/ 	.byte	0x04, 0x17
        /*00ca*/ 	.short	(.L_33 - .L_32)
.L_32:
        /*00cc*/ 	.word	0x00000000
        /*00d0*/ 	.short	0x0001
        /*00d2*/ 	.short	0x0008
        /*00d4*/ 	.byte	0x00, 0xf4, 0x21, 0x00


	//----- nvinfo : EIATTR_KPARAM_INFO
	.align		4
.L_33:
        /*00d8*/ 	.byte	0x04, 0x17
        /*00da*/ 	.short	(.L_35 - .L_34)
.L_34:
        /*00dc*/ 	.word	0x00000000
        /*00e0*/ 	.short	0x0000
        /*00e2*/ 	.short	0x0000
        /*00e4*/ 	.byte	0x00, 0xf4, 0x21, 0x00


	//----- nvinfo : EIATTR_SPARSE_MMA_MASK
	.align		4
.L_35:
        /*00e8*/ 	.byte	0x03, 0x50
        /*00ea*/ 	.short	0x0000


	//----- nvinfo : EIATTR_MAXREG_COUNT
	.align		4
        /*00ec*/ 	.byte	0x03, 0x1b
        /*00ee*/ 	.short	0x0080


	//----- nvinfo : EIATTR_NUM_BARRIERS
	.align		4
        /*00f0*/ 	.byte	0x02, 0x4c
        /*00f2*/ 	.byte	0x01
	.zero		1


	//----- nvinfo : EIATTR_ANNOTATIONS
	.align		4
        /*00f4*/ 	.byte	0x04, 0x55
        /*00f6*/ 	.short	(.L_37 - .L_36)


	//   ....[0]....
.L_36:
        /*00f8*/ 	.word	0x00000001
        /*00fc*/ 	.byte	0xc0, 0x05, 0x00, 0x00, 0x01, 0x00, 0x00, 0x00, 0x70, 0x2a, 0x00, 0x00


	//----- nvinfo : EIATTR_MERCURY_ISA_VERSION
	.align		4
.L_37:
        /*0108*/ 	.byte	0x03, 0x5f
        /*010a*/ 	.short	0x0101


	//----- nvinfo : EIATTR_EXIT_INSTR_OFFSETS
	.align		4
        /*010c*/ 	.byte	0x04, 0x1c
        /*010e*/ 	.short	(.L_39 - .L_38)


	//   ....[0]....
.L_38:
        /*0110*/ 	.word	0x000039b0


	//   ....[1]....
        /*0114*/ 	.word	0x000039e0


	//----- nvinfo : EIATTR_REQNTID
	.align		4
.L_39:
        /*0118*/ 	.byte	0x04, 0x10
        /*011a*/ 	.short	(.L_41 - .L_40)
.L_40:
        /*011c*/ 	.word	0x00000200
        /*0120*/ 	.word	0x00000001
        /*0124*/ 	.word	0x00000001


	//----- nvinfo : EIATTR_CBANK_PARAM_SIZE
	.align		4
.L_41:
        /*0128*/ 	.byte	0x03, 0x19
        /*012a*/ 	.short	0x0050


	//----- nvinfo : EIATTR_PARAM_CBANK
	.align		4
        /*012c*/ 	.byte	0x04, 0x0a
        /*012e*/ 	.short	(.L_43 - .L_42)
	.align		4
.L_42:
        /*0130*/ 	.word	index@(.nv.constant0.matmul_kernel)
        /*0134*/ 	.short	0x0210
        /*0136*/ 	.short	0x0050


	//----- nvinfo : EIATTR_SW_WAR
	.align		4
.L_43:
        /*0138*/ 	.byte	0x04, 0x36
        /*013a*/ 	.short	(.L_45 - .L_44)
.L_44:
        /*013c*/ 	.word	0x00000008
.L_45:


//--------------------- .nv.callgraph             --------------------------
	.section	.nv.callgraph,"",@"SHT_CUDA_CALLGRAPH"
	.align	4
	.sectionentsize	8
	.align		4
        /*0000*/ 	.word	0x00000000
	.align		4
        /*0004*/ 	.word	0xffffffff
	.align		4
        /*0008*/ 	.word	0x00000000
	.align		4
        /*000c*/ 	.word	0xfffffffe
	.align		4
        /*0010*/ 	.word	0x00000000
	.align		4
        /*0014*/ 	.word	0xfffffffd
	.align		4
        /*0018*/ 	.word	0x00000000
	.align		4
        /*001c*/ 	.word	0xfffffffc


//--------------------- .text.matmul_kernel       --------------------------
	.section	.text.matmul_kernel,"ax",@progbits
	.align	128
        .global         matmul_kernel
        .type           matmul_kernel,@function
        .size           matmul_kernel,(.L_x_3 - matmul_kernel)
        .other          matmul_kernel,@"STO_CUDA_ENTRY STV_DEFAULT"
matmul_kernel:
.text.matmul_kernel:
[----:B------:R-:W0:Y:S08]  /*0000*/  LDC R1, c[0x0][0x28] ;  /* 0x00000a00ff017b82 */ /* 0x000e300000000800 */
[----:B------:R-:W1:Y:S01]  /*0010*/  LDC.64 R10, c[0x0][0x228] ;  /* 0x00008a00ff0a7b82 */ /* 0x000e620000000a00 */
[----:B------:R-:W2:Y:S01]  /*0020*/  S2R R5, SR_CTAID.X ;  /* 0x0000000000057919 */ /* 0x000ea20000002500 */
[----:B0-----:R-:W-:Y:S01]  /*0030*/  VIADD R1, R1, 0xfffffff8 ;  /* 0xfffffff801017836 */ /* 0x001fe20000000000 */
[----:B------:R-:W-:Y:S01]  /*0040*/  UMOV UR4, 0x400 ;  /* 0x0000040000047882 */ /* 0x000fe20000000000 */
[----:B------:R-:W-:Y:S01]  /*0050*/  ULDC.64 UR18, c[0x0][0x208] ;  /* 0x0000820000127ab9 */ /* 0x000fe20000000a00 */
[----:B------:R-:W0:Y:S01]  /*0060*/  S2R R56, SR_TID.X ;  /* 0x0000000000387919 */ /* 0x000e220000002100 */
[----:B------:R-:W-:-:S02]  /*0070*/  CS2R R28, SRZ ;  /* 0x00000000001c7805 */ /* 0x000fc4000001ff00 */
[----:B------:R-:W-:Y:S01]  /*0080*/  CS2R R30, SRZ ;  /* 0x00000000001e7805 */ /* 0x000fe2000001ff00 */
[----:B------:R-:W3:Y:S01]  /*0090*/  S2UR UR16, SR_CgaCtaId ;  /* 0x00000000001079c3 */ /* 0x000ee20000008800 */
[----:B------:R-:W-:Y:S02]  /*00a0*/  CS2R R32, SRZ ;  /* 0x0000000000207805 */ /* 0x000fe4000001ff00 */
[----:B------:R-:W-:Y:S02]  /*00b0*/  CS2R R34, SRZ ;  /* 0x0000000000227805 */ /* 0x000fe4000001ff00 */
[----:B------:R-:W-:Y:S02]  /*00c0*/  CS2R R40, SRZ ;  /* 0x0000000000287805 */ /* 0x000fe4000001ff00 */
[----:B------:R-:W-:Y:S02]  /*00d0*/  CS2R R42, SRZ ;  /* 0x00000000002a7805 */ /* 0x000fe4000001ff00 */
[----:B------:R-:W-:-:S02]  /*00e0*/  CS2R R48, SRZ ;  /* 0x0000000000307805 */ /* 0x000fc4000001ff00 */
[----:B------:R-:W-:Y:S01]  /*00f0*/  CS2R R50, SRZ ;  /* 0x0000000000327805 */ /* 0x000fe2000001ff00 */
[----:B-1----:R-:W-:-:S05]  /*0100*/  VIADD R0, R11, 0x3f ;  /* 0x0000003f0b007836 */ /* 0x002fca0000000000 */
[----:B------:R-:W-:Y:S01]  /*0110*/  SHF.R.S32.HI R3, RZ, 0x1f, R0 ;  /* 0x0000001fff037819 */ /* 0x000fe20000011400 */
[----:B---3--:R-:W-:-:S03]  /*0120*/  ULEA UR16, UR16, UR4, 0x18 ;  /* 0x0000000410107291 */ /* 0x008fc6000f8ec03f */
[----:B------:R-:W-:Y:S02]  /*0130*/  LEA.HI R3, R3, R0, RZ, 0x6 ;  /* 0x0000000003037211 */ /* 0x000fe400078f30ff */
[----:B--2---:R-:W-:Y:S02]  /*0140*/  IABS R8, R5 ;  /* 0x0000000500087213 */ /* 0x004fe40000000000 */
[----:B------:R-:W-:Y:S02]  /*0150*/  SHF.R.S32.HI R3, RZ, 0x6, R3 ;  /* 0x00000006ff037819 */ /* 0x000fe40000011403 */
[----:B0-----:R-:W-:-:S03]  /*0160*/  SHF.R.U32.HI R124, RZ, 0x8, R56 ;  /* 0x00000008ff7c7819 */ /* 0x001fc60000011638 */
[----:B------:R-:W-:Y:S01]  /*0170*/  IMAD.SHL.U32 R4, R3, 0x8, RZ ;  /* 0x0000000803047824 */ /* 0x000fe200078e00ff */
[----:B------:R-:W-:-:S04]  /*0180*/  SGXT.U32 R124, R124, 0x1 ;  /* 0x000000017c7c781a */ /* 0x000fc80000000000 */
[-C--:B------:R-:W-:Y:S02]  /*0190*/  IABS R7, R4.reuse ;  /* 0x0000000400077213 */ /* 0x080fe40000000000 */
[----:B------:R-:W-:Y:S02]  /*01a0*/  IABS R12, R4 ;  /* 0x00000004000c7213 */ /* 0x000fe40000000000 */
[----:B------:R-:W0:Y:S08]  /*01b0*/  I2F.RP R0, R7 ;  /* 0x0000000700007306 */ /* 0x000e300000209400 */
[----:B0-----:R-:W0:Y:S02]  /*01c0*/  MUFU.RCP R0, R0 ;  /* 0x0000000000007308 */ /* 0x001e240000001000 */
[----:B0-----:R-:W-:-:S02]  /*01d0*/  VIADD R2, R0, 0xffffffe ;  /* 0x0ffffffe00027836 */ /* 0x001fc40000000000 */
[----:B------:R-:W-:-:S04]  /*01e0*/  IMAD.MOV R0, RZ, RZ, -R12 ;  /* 0x000000ffff007224 */ /* 0x000fc800078e0a0c */
[----:B------:R0:W1:Y:S02]  /*01f0*/  F2I.FTZ.U32.TRUNC.NTZ R3, R2 ;  /* 0x0000000200037305 */ /* 0x000064000021f000 */
[----:B0-----:R-:W-:Y:S02]  /*0200*/  IMAD.MOV.U32 R2, RZ, RZ, RZ ;  /* 0x000000ffff027224 */ /* 0x001fe400078e00ff */
[----:B-1----:R-:W-:-:S04]  /*0210*/  IMAD.MOV R6, RZ, RZ, -R3 ;  /* 0x000000ffff067224 */ /* 0x002fc800078e0a03 */
[----:B------:R-:W-:Y:S02]  /*0220*/  IMAD R9, R6, R7, RZ ;  /* 0x0000000706097224 */ /* 0x000fe400078e02ff */
[----:B------:R-:W-:Y:S02]  /*0230*/  IMAD.MOV.U32 R6, RZ, RZ, R8 ;  /* 0x000000ffff067224 */ /* 0x000fe400078e0008 */
[----:B------:R-:W-:-:S06]  /*0240*/  IMAD.HI.U32 R3, R3, R9, R2 ;  /* 0x0000000903037227 */ /* 0x000fcc00078e0002 */
[----:B------:R-:W-:-:S04]  /*0250*/  IMAD.HI.U32 R3, R3, R6, RZ ;  /* 0x0000000603037227 */ /* 0x000fc800078e00ff */
[----:B------:R-:W-:-:S05]  /*0260*/  IMAD R0, R3, R0, R6 ;  /* 0x0000000003007224 */ /* 0x000fca00078e0206 */
[----:B------:R-:W-:-:S13]  /*0270*/  ISETP.GT.U32.AND P1, PT, R7, R0, PT ;  /* 0x000000000700720c */ /* 0x000fda0003f24070 */
[----:B------:R-:W-:Y:S02]  /*0280*/  @!P1 IMAD.IADD R0, R0, 0x1, -R7 ;  /* 0x0000000100009824 */ /* 0x000fe400078e0a07 */
[----:B------:R-:W-:Y:S01]  /*0290*/  @!P1 VIADD R3, R3, 0x1 ;  /* 0x0000000103039836 */ /* 0x000fe20000000000 */
[----:B------:R-:W-:Y:S02]  /*02a0*/  ISETP.NE.AND P1, PT, R4, RZ, PT ;  /* 0x000000ff0400720c */ /* 0x000fe40003f25270 */
[----:B------:R-:W-:Y:S02]  /*02b0*/  ISETP.GE.U32.AND P0, PT, R0, R7, PT ;  /* 0x000000070000720c */ /* 0x000fe40003f06070 */
[----:B------:R-:W-:-:S04]  /*02c0*/  LOP3.LUT R0, R5, R4, RZ, 0x3c, !PT ;  /* 0x0000000405007212 */ /* 0x000fc800078e3cff */
[----:B------:R-:W-:Y:S01]  /*02d0*/  ISETP.GE.AND P2, PT, R0, RZ, PT ;  /* 0x000000ff0000720c */ /* 0x000fe20003f46270 */
[----:B------:R-:W-:-:S06]  /*02e0*/  VIADD R0, R10, 0xff ;  /* 0x000000ff0a007836 */ /* 0x000fcc0000000000 */
[----:B------:R-:W-:-:S04]  /*02f0*/  @P0 VIADD R3, R3, 0x1 ;  /* 0x0000000103030836 */ /* 0x000fc80000000000 */
[----:B------:R-:W-:Y:S01]  /*0300*/  IMAD.MOV.U32 R2, RZ, RZ, R3 ;  /* 0x000000ffff027224 */ /* 0x000fe200078e0003 */
[----:B------:R-:W-:-:S03]  /*0310*/  SHF.R.S32.HI R3, RZ, 0x1f, R0 ;  /* 0x0000001fff037819 */ /* 0x000fc60000011400 */
[----:B------:R-:W-:Y:S01]  /*0320*/  @!P2 IMAD.MOV R2, RZ, RZ, -R2 ;  /* 0x000000ffff02a224 */ /* 0x000fe200078e0a02 */
[----:B------:R-:W-:Y:S02]  /*0330*/  @!P1 LOP3.LUT R2, RZ, R4, RZ, 0x33, !PT ;  /* 0x00000004ff029212 */ /* 0x000fe400078e33ff */
[----:B------:R-:W-:-:S03]  /*0340*/  LEA.HI R3, R3, R0, RZ, 0x8 ;  /* 0x0000000003037211 */ /* 0x000fc600078f40ff */
[----:B------:R-:W-:Y:S02]  /*0350*/  IMAD.SHL.U32 R6, R2, 0x8, RZ ;  /* 0x0000000802067824 */ /* 0x000fe400078e00ff */
[----:B------:R-:W-:-:S03]  /*0360*/  IMAD.MOV R2, RZ, RZ, -R2 ;  /* 0x000000ffff027224 */ /* 0x000fc600078e0a02 */
[----:B------:R-:W-:Y:S01]  /*0370*/  LEA.HI.SX32 R3, R3, -R6, 0x18 ;  /* 0x8000000603037211 */ /* 0x000fe200078fc2ff */
[----:B------:R-:W-:-:S03]  /*0380*/  IMAD R4, R4, R2, R5 ;  /* 0x0000000204047224 */ /* 0x000fc600078e0205 */
[----:B------:R-:W-:Y:S02]  /*0390*/  VIMNMX R13, R3, 0x8, PT ;  /* 0x00000008030d7848 */ /* 0x000fe40003fe0100 */
[----:B------:R-:W-:Y:S02]  /*03a0*/  IABS R9, R4 ;  /* 0x0000000400097213 */ /* 0x000fe40000000000 */
[----:B------:R-:W-:-:S04]  /*03b0*/  IABS R7, R13 ;  /* 0x0000000d00077213 */ /* 0x000fc80000000000 */
[----:B------:R-:W0:Y:S08]  /*03c0*/  I2F.RP R0, R7 ;  /* 0x0000000700007306 */ /* 0x000e300000209400 */
[----:B0-----:R-:W0:Y:S02]  /*03d0*/  MUFU.RCP R0, R0 ;  /* 0x0000000000007308 */ /* 0x001e240000001000 */
[----:B0-----:R-:W-:-:S06]  /*03e0*/  VIADD R3, R0, 0xffffffe ;  /* 0x0ffffffe00037836 */ /* 0x001fcc0000000000 */
[----:B------:R-:W0:Y:S02]  /*03f0*/  F2I.FTZ.U32.TRUNC.NTZ R3, R3 ;  /* 0x0000000300037305 */ /* 0x000e24000021f000 */
[----:B0-----:R-:W-:-:S04]  /*0400*/  IMAD.MOV R8, RZ, RZ, -R3 ;  /* 0x000000ffff087224 */ /* 0x001fc800078e0a03 */
[----:B------:R-:W-:Y:S01]  /*0410*/  IMAD.MOV.U32 R2, RZ, RZ, R8 ;  /* 0x000000ffff027224 */ /* 0x000fe200078e0008 */
[----:B------:R-:W-:-:S03]  /*0420*/  IABS R8, R13 ;  /* 0x0000000d00087213 */ /* 0x000fc60000000000 */
[----:B------:R-:W-:Y:S02]  /*0430*/  IMAD R5, R2, R7, RZ ;  /* 0x0000000702057224 */ /* 0x000fe400078e02ff */
[----:B------:R-:W-:Y:S02]  /*0440*/  IMAD.MOV.U32 R2, RZ, RZ, RZ ;  /* 0x000000ffff027224 */ /* 0x000fe400078e00ff */
[----:B------:R-:W-:Y:S02]  /*0450*/  IMAD.MOV R0, RZ, RZ, -R8 ;  /* 0x000000ffff007224 */ /* 0x000fe400078e0a08 */
[----:B------:R-:W-:Y:S01]  /*0460*/  IMAD.HI.U32 R2, R3, R5, R2 ;  /* 0x0000000503027227 */ /* 0x000fe200078e0002 */
[----:B------:R-:W0:Y:S01]  /*0470*/  LDC R8, c[0x0][0x230] ;  /* 0x00008c00ff087b82 */ /* 0x000e220000000800 */
[----:B------:R-:W-:-:S04]  /*0480*/  LOP3.LUT R3, R56, 0xff, RZ, 0xc0, !PT ;  /* 0x000000ff38037812 */ /* 0x000fc800078ec0ff */
[----:B------:R-:W-:-:S04]  /*0490*/  IMAD.HI.U32 R2, R2, R9, RZ ;  /* 0x0000000902027227 */ /* 0x000fc800078e00ff */
[----:B------:R-:W-:-:S05]  /*04a0*/  IMAD R0, R2, R0, R9 ;  /* 0x0000000002007224 */ /* 0x000fca00078e0209 */
[----:B------:R-:W-:Y:S01]  /*04b0*/  ISETP.GT.U32.AND P1, PT, R7, R0, PT ;  /* 0x000000000700720c */ /* 0x000fe20003f24070 */
[----:B0-----:R-:W-:-:S12]  /*04c0*/  VIADD R8, R8, 0x3f ;  /* 0x0000003f08087836 */ /* 0x001fd80000000000 */
[----:B------:R-:W-:Y:S02]  /*04d0*/  @!P1 IMAD.IADD R0, R0, 0x1, -R7 ;  /* 0x0000000100009824 */ /* 0x000fe400078e0a07 */
[----:B------:R-:W-:Y:S01]  /*04e0*/  @!P1 VIADD R2, R2, 0x1 ;  /* 0x0000000102029836 */ /* 0x000fe20000000000 */
[----:B------:R-:W-:Y:S02]  /*04f0*/  ISETP.NE.AND P1, PT, R13, RZ, PT ;  /* 0x000000ff0d00720c */ /* 0x000fe40003f25270 */
[----:B------:R-:W-:Y:S02]  /*0500*/  ISETP.GE.U32.AND P0, PT, R0, R7, PT ;  /* 0x000000070000720c */ /* 0x000fe40003f06070 */
[----:B------:R-:W-:-:S04]  /*0510*/  LOP3.LUT R0, R4, R13, RZ, 0x3c, !PT ;  /* 0x0000000d04007212 */ /* 0x000fc800078e3cff */
[----:B------:R-:W-:-:S07]  /*0520*/  ISETP.GE.AND P2, PT, R0, RZ, PT ;  /* 0x000000ff0000720c */ /* 0x000fce0003f46270 */
[----:B------:R-:W-:Y:S01]  /*0530*/  @P0 VIADD R2, R2, 0x1 ;  /* 0x0000000102020836 */ /* 0x000fe20000000000 */
[----:B------:R-:W-:-:S05]  /*0540*/  ISETP.GE.AND P0, PT, R8, 0x40, PT ;  /* 0x000000400800780c */ /* 0x000fca0003f06270 */
[----:B------:R-:W-:Y:S01]  /*0550*/  @!P2 IMAD.MOV R2, RZ, RZ, -R2 ;  /* 0x000000ffff02a224 */ /* 0x000fe200078e0a02 */
[----:B------:R-:W-:-:S05]  /*0560*/  @!P1 LOP3.LUT R2, RZ, R13, RZ, 0x33, !PT ;  /* 0x0000000dff029212 */ /* 0x000fca00078e33ff */
[----:B------:R-:W-:-:S04]  /*0570*/  IMAD.MOV R0, RZ, RZ, -R2 ;  /* 0x000000ffff007224 */ /* 0x000fc800078e0a02 */
[----:B------:R-:W-:-:S04]  /*0580*/  IMAD R0, R13, R0, R4 ;  /* 0x000000000d007224 */ /* 0x000fc800078e0204 */
[----:B------:R-:W-:-:S04]  /*0590*/  IMAD.IADD R0, R6, 0x1, R0 ;  /* 0x0000000106007824 */ /* 0x000fc800078e0200 */
[----:B------:R-:W-:Y:S02]  /*05a0*/  IMAD R57, R0, 0x100, R3 ;  /* 0x0000010000397824 */ /* 0x000fe400078e0203 */
[----:B------:R-:W-:-:S03]  /*05b0*/  IMAD.SHL.U32 R0, R2, 0x40, RZ ;  /* 0x0000004002007824 */ /* 0x000fc600078e00ff */
[----:B------:R0:W-:Y:S01]  /*05c0*/  STL [R1], R57 ;  /* 0x0000003901007387 */ /* 0x0001e20000100800 */
[----:B------:R-:W-:Y:S05]  /*05d0*/  @!P0 BRA `(.L_x_0) ;  /* 0x0000002400248947 */ /* 0x000fea0003800000 */
[----:B------:R-:W-:Y:S01]  /*05e0*/  IABS R20, R10 ;  /* 0x0000000a00147213 */ /* 0x000fe20000000000 */
[----:B------:R-:W-:Y:S01]  /*05f0*/  ULDC UR4, c[0x0][0x234] ;  /* 0x00008d0000047ab9 */ /* 0x000fe20000000800 */
[----:B------:R-:W-:Y:S01]  /*0600*/  IABS R15, R11 ;  /* 0x0000000b000f7213 */ /* 0x000fe20000000000 */
[----:B------:R-:W-:Y:S01]  /*0610*/  ULDC.64 UR6, c[0x0][0x210] ;  /* 0x0000840000067ab9 */ /* 0x000fe20000000a00 */
[----:B------:R-:W1:Y:S01]  /*0620*/  I2F.RP R7, R20 ;  /* 0x0000001400077306 */ /* 0x000e620000209400 */
[----:B------:R-:W-:Y:S01]  /*0630*/  IABS R13, R57 ;  /* 0x00000039000d7213 */ /* 0x000fe20000000000 */
[----:B------:R-:W-:Y:S01]  /*0640*/  UIADD3 UR5, UR16, 0x8000, URZ ;  /* 0x0000800010057890 */ /* 0x000fe2000fffe03f */
[----:B------:R-:W-:Y:S02]  /*0650*/  SHF.R.U32.HI R12, RZ, 0x6, R56 ;  /* 0x00000006ff0c7819 */ /* 0x000fe40000011638 */
[----:B------:R-:W-:Y:S02]  /*0660*/  CS2R R30, SRZ ;  /* 0x00000000001e7805 */ /* 0x000fe4000001ff00 */
[----:B------:R-:W-:Y:S01]  /*0670*/  ISETP.GE.AND P1, PT, R57, RZ, PT ;  /* 0x000000ff3900720c */ /* 0x000fe20003f26270 */
[----:B------:R-:W-:Y:S01]  /*0680*/  USHF.R.U32.HI UR5, URZ, 0x4, UR5 ;  /* 0x000000043f057899 */ /* 0x000fe20008011605 */
[C---:B------:R-:W-:Y:S01]  /*0690*/  LOP3.LUT R123, R124.reuse, 0x3e, RZ, 0xfc, !PT ;  /* 0x0000003e7c7b7812 */ /* 0x040fe200078efcff */
[----:B------:R-:W2:Y:S01]  /*06a0*/  I2F.RP R6, R15 ;  /* 0x0000000f00067306 */ /* 0x000ea20000209400 */
[C---:B------:R-:W-:Y:S01]  /*06b0*/  LOP3.LUT R122, R124.reuse, 0x3c, RZ, 0xfc, !PT ;  /* 0x0000003c7c7a7812 */ /* 0x040fe200078efcff */
[----:B------:R-:W-:Y:S01]  /*06c0*/  USGXT.U32 UR14, UR5, 0xe ;  /* 0x0000000e050e789a */ /* 0x000fe20008000000 */
[----:B------:R-:W-:-:S02]  /*06d0*/  LOP3.LUT R121, R124, 0x3a, RZ, 0xfc, !PT ;  /* 0x0000003a7c797812 */ /* 0x000fc400078efcff */
[----:B------:R-:W-:Y:S02]  /*06e0*/  CS2R R32, SRZ ;  /* 0x0000000000207805 */ /* 0x000fe4000001ff00 */
[C---:B------:R-:W-:Y:S02]  /*06f0*/  LOP3.LUT R120, R124.reuse, 0x38, RZ, 0xfc, !PT ;  /* 0x000000387c787812 */ /* 0x040fe400078efcff */
[----:B------:R-:W-:Y:S02]  /*0700*/  CS2R R34, SRZ ;  /* 0x0000000000227805 */ /* 0x000fe4000001ff00 */
[C---:B------:R-:W-:Y:S01]  /*0710*/  LOP3.LUT R119, R124.reuse, 0x36, RZ, 0xfc, !PT ;  /* 0x000000367c777812 */ /* 0x040fe200078efcff */
[----:B-1----:R-:W1:Y:S01]  /*0720*/  MUFU.RCP R7, R7 ;  /* 0x0000000700077308 */ /* 0x002e620000001000 */
[----:B------:R-:W-:Y:S02]  /*0730*/  LOP3.LUT R118, R124, 0x34, RZ, 0xfc, !PT ;  /* 0x000000347c767812 */ /* 0x000fe400078efcff */
[----:B------:R-:W-:-:S02]  /*0740*/  CS2R R36, SRZ ;  /* 0x0000000000247805 */ /* 0x000fc4000001ff00 */
[C---:B------:R-:W-:Y:S02]  /*0750*/  LOP3.LUT R117, R124.reuse, 0x32, RZ, 0xfc, !PT ;  /* 0x000000327c757812 */ /* 0x040fe400078efcff */
[----:B------:R-:W-:Y:S02]  /*0760*/  CS2R R38, SRZ ;  /* 0x0000000000267805 */ /* 0x000fe4000001ff00 */
[C---:B------:R-:W-:Y:S02]  /*0770*/  LOP3.LUT R116, R124.reuse, 0x30, RZ, 0xfc, !PT ;  /* 0x000000307c747812 */ /* 0x040fe400078efcff */
[----:B------:R-:W-:Y:S02]  /*0780*/  CS2R R40, SRZ ;  /* 0x0000000000287805 */ /* 0x000fe4000001ff00 */
[C---:B------:R-:W-:Y:S01]  /*0790*/  LOP3.LUT R115, R124.reuse, 0x2e, RZ, 0xfc, !PT ;  /* 0x0000002e7c737812 */ /* 0x040fe200078efcff */
[----:B--2---:R-:W2:Y:S01]  /*07a0*/  MUFU.RCP R6, R6 ;  /* 0x0000000600067308 */ /* 0x004ea20000001000 */
[----:B------:R-:W-:-:S02]  /*07b0*/  LOP3.LUT R114, R124, 0x2c, RZ, 0xfc, !PT ;  /* 0x0000002c7c727812 */ /* 0x000fc400078efcff */
[----:B------:R-:W-:Y:S02]  /*07c0*/  CS2R R42, SRZ ;  /* 0x00000000002a7805 */ /* 0x000fe4000001ff00 */
[C---:B------:R-:W-:Y:S02]  /*07d0*/  LOP3.LUT R113, R124.reuse, 0x2a, RZ, 0xfc, !PT ;  /* 0x0000002a7c717812 */ /* 0x040fe400078efcff */
[----:B------:R-:W-:Y:S02]  /*07e0*/  CS2R R44, SRZ ;  /* 0x00000000002c7805 */ /* 0x000fe4000001ff00 */
[C---:B------:R-:W-:Y:S02]  /*07f0*/  LOP3.LUT R112, R124.reuse, 0x28, RZ, 0xfc, !PT ;  /* 0x000000287c707812 */ /* 0x040fe400078efcff */
[----:B------:R-:W-:Y:S02]  /*0800*/  CS2R R46, SRZ ;  /* 0x00000000002e7805 */ /* 0x000fe4000001ff00 */
[----:B------:R-:W-:-:S02]  /*0810*/  LOP3.LUT R111, R124, 0x26, RZ, 0xfc, !PT ;  /* 0x000000267c6f7812 */ /* 0x000fc400078efcff */
[----:B------:R-:W-:Y:S01]  /*0820*/  CS2R R48, SRZ ;  /* 0x0000000000307805 */ /* 0x000fe2000001ff00 */
[----:B-1----:R-:W-:Y:S01]  /*0830*/  VIADD R4, R7, 0xffffffe ;  /* 0x0ffffffe07047836 */ /* 0x002fe20000000000 */
[----:B------:R-:W-:Y:S02]  /*0840*/  SGXT.U32 R7, R12, 0x3 ;  /* 0x000000030c07781a */ /* 0x000fe40000000000 */
[----:B------:R-:W-:Y:S02]  /*0850*/  CS2R R50, SRZ ;  /* 0x0000000000327805 */ /* 0x000fe4000001ff00 */
[----:B------:R-:W-:Y:S01]  /*0860*/  LOP3.LUT R110, R124, 0x24, RZ, 0xfc, !PT ;  /* 0x000000247c6e7812 */ /* 0x000fe200078efcff */
[----:B------:R1:W3:Y:S01]  /*0870*/  F2I.FTZ.U32.TRUNC.NTZ R5, R4 ;  /* 0x0000000400057305 */ /* 0x0002e2000021f000 */
[----:B------:R-:W-:Y:S02]  /*0880*/  LOP3.LUT R21, R0, R7, RZ, 0xfc, !PT ;  /* 0x0000000700157212 */ /* 0x000fe400078efcff */
[----:B------:R-:W-:-:S02]  /*0890*/  CS2R R52, SRZ ;  /* 0x0000000000347805 */ /* 0x000fc4000001ff00 */
[----:B------:R-:W-:Y:S01]  /*08a0*/  LOP3.LUT R109, R124, 0x22, RZ, 0xfc, !PT ;  /* 0x000000227c6d7812 */ /* 0x000fe200078efcff */
[----:B--2---:R-:W-:Y:S01]  /*08b0*/  VIADD R2, R6, 0xffffffe ;  /* 0x0ffffffe06027836 */ /* 0x004fe20000000000 */
[C---:B------:R-:W-:Y:S02]  /*08c0*/  LOP3.LUT R22, R21.reuse, 0x38, RZ, 0xfc, !PT ;  /* 0x0000003815167812 */ /* 0x040fe400078efcff */
[----:B------:R-:W-:Y:S02]  /*08d0*/  CS2R R54, SRZ ;  /* 0x0000000000367805 */ /* 0x000fe4000001ff00 */
[C---:B------:R-:W-:Y:S01]  /*08e0*/  LOP3.LUT R24, R21.reuse, 0x28, RZ, 0xfc, !PT ;  /* 0x0000002815187812 */ /* 0x040fe200078efcff */
[----:B------:R-:W2:Y:S01]  /*08f0*/  F2I.FTZ.U32.TRUNC.NTZ R3, R2 ;  /* 0x0000000200037305 */ /* 0x000ea2000021f000 */
[----:B-1----:R-:W-:Y:S01]  /*0900*/  IMAD.MOV.U32 R4, RZ, RZ, RZ ;  /* 0x000000ffff047224 */ /* 0x002fe200078e00ff */
[----:B------:R-:W-:Y:S01]  /*0910*/  LOP3.LUT R23, R21, 0x30, RZ, 0xfc, !PT ;  /* 0x0000003015177812 */ /* 0x000fe200078efcff */
[----:B------:R-:W-:Y:S01]  /*0920*/  ULDC UR17, c[0x0][0x230] ;  /* 0x00008c0000117ab9 */ /* 0x000fe20000000800 */
[----:B------:R-:W-:-:S02]  /*0930*/  IABS R6, R22 ;  /* 0x0000001600067213 */ /* 0x000fc40000000000 */
[C---:B------:R-:W-:Y:S01]  /*0940*/  LOP3.LUT R26, R21.reuse, 0x18, RZ, 0xfc, !PT ;  /* 0x00000018151a7812 */ /* 0x040fe200078efcff */
[--C-:B---3--:R-:W-:Y:S01]  /*0950*/  IMAD.MOV R9, RZ, RZ, -R5.reuse ;  /* 0x000000ffff097224 */ /* 0x108fe200078e0a05 */
[----:B------:R-:W-:Y:S02]  /*0960*/  LOP3.LUT R25, R21, 0x20, RZ, 0xfc, !PT ;  /* 0x0000002015197812 */ /* 0x000fe400078efcff */
[----:B------:R-:W-:Y:S01]  /*0970*/  IABS R17, R26 ;  /* 0x0000001a00117213 */ /* 0x000fe20000000000 */
[----:B------:R-:W-:Y:S01]  /*0980*/  IMAD R9, R9, R20, RZ ;  /* 0x0000001409097224 */ /* 0x000fe200078e02ff */
[----:B------:R-:W-:Y:S02]  /*0990*/  IABS R16, R25 ;  /* 0x0000001900107213 */ /* 0x000fe40000000000 */
[----:B------:R-:W-:Y:S01]  /*09a0*/  LOP3.LUT R27, R21, 0x10, RZ, 0xfc, !PT ;  /* 0x00000010151b7812 */ /* 0x000fe200078efcff */
[----:B------:R-:W-:Y:S01]  /*09b0*/  IMAD.HI.U32 R5, R5, R9, R4 ;  /* 0x0000000905057227 */ /* 0x000fe200078e0004 */
[----:B------:R-:W-:-:S02]  /*09c0*/  IABS R9, R24 ;  /* 0x0000001800097213 */ /* 0x000fc40000000000 */
[----:B------:R-:W-:Y:S01]  /*09d0*/  LOP3.LUT R28, R21, 0x8, RZ, 0xfc, !PT ;  /* 0x00000008151c7812 */ /* 0x000fe200078efcff */
[----:B--2---:R-:W-:Y:S01]  /*09e0*/  IMAD.MOV R2, RZ, RZ, -R3 ;  /* 0x000000ffff027224 */ /* 0x004fe200078e0a03 */
[----:B------:R-:W-:Y:S01]  /*09f0*/  IABS R19, R21 ;  /* 0x0000001500137213 */ /* 0x000fe20000000000 */
[----:B------:R-:W-:Y:S01]  /*0a00*/  IMAD.HI.U32 R5, R5, R13, RZ ;  /* 0x0000000d05057227 */ /* 0x000fe200078e00ff */
[----:B------:R-:W-:Y:S02]  /*0a10*/  IABS R18, R28 ;  /* 0x0000001c00127213 */ /* 0x000fe40000000000 */
[C---:B------:R-:W-:Y:S01]  /*0a20*/  LOP3.LUT R108, R124.reuse, 0x20, RZ, 0xfc, !PT ;  /* 0x000000207c6c7812 */ /* 0x040fe200078efcff */
[----:B------:R-:W-:Y:S01]  /*0a30*/  IMAD.MOV R5, RZ, RZ, -R5 ;  /* 0x000000ffff057224 */ /* 0x000fe200078e0a05 */
[----:B------:R-:W-:Y:S01]  /*0a40*/  LOP3.LUT R107, R124, 0x1e, RZ, 0xfc, !PT ;  /* 0x0000001e7c6b7812 */ /* 0x000fe200078efcff */
[----:B------:R-:W-:Y:S01]  /*0a50*/  IMAD R7, R2, R15, RZ ;  /* 0x0000000f02077224 */ /* 0x000fe200078e02ff */
[----:B------:R-:W-:Y:S01]  /*0a60*/  LOP3.LUT R106, R124, 0x1c, RZ, 0xfc, !PT ;  /* 0x0000001c7c6a7812 */ /* 0x000fe200078efcff */
[----:B------:R-:W-:Y:S01]  /*0a70*/  IMAD R13, R20, R5, R13 ;  /* 0x00000005140d7224 */ /* 0x000fe200078e020d */
[C---:B------:R-:W-:Y:S01]  /*0a80*/  LOP3.LUT R105, R124.reuse, 0x1a, RZ, 0xfc, !PT ;  /* 0x0000001a7c697812 */ /* 0x040fe200078efcff */
[----:B------:R-:W-:Y:S01]  /*0a90*/  IMAD.MOV.U32 R2, RZ, RZ, RZ ;  /* 0x000000ffff027224 */ /* 0x000fe200078e00ff */
[----:B------:R-:W-:-:S02]  /*0aa0*/  LOP3.LUT R104, R124, 0x18, RZ, 0xfc, !PT ;  /* 0x000000187c687812 */ /* 0x000fc400078efcff */
[----:B------:R-:W-:Y:S01]  /*0ab0*/  ISETP.GT.U32.AND P0, PT, R20, R13, PT ;  /* 0x0000000d1400720c */ /* 0x000fe20003f04070 */
[----:B------:R-:W-:Y:S01]  /*0ac0*/  IMAD.HI.U32 R2, R3, R7, R2 ;  /* 0x0000000703027227 */ /* 0x000fe200078e0002 */
[----:B------:R-:W-:-:S05]  /*0ad0*/  IABS R7, R23 ;  /* 0x0000001700077213 */ /* 0x000fca0000000000 */
[----:B------:R-:W-:-:S04]  /*0ae0*/  IMAD.HI.U32 R3, R2, R6, RZ ;  /* 0x0000000602037227 */ /* 0x000fc800078e00ff */
[----:B------:R-:W-:-:S04]  /*0af0*/  IMAD.HI.U32 R5, R2, R9, RZ ;  /* 0x0000000902057227 */ /* 0x000fc800078e00ff */
[----:B------:R-:W-:-:S04]  /*0b00*/  IMAD.HI.U32 R4, R2, R7, RZ ;  /* 0x0000000702047227 */ /* 0x000fc800078e00ff */
[----:B------:R-:W-:Y:S02]  /*0b10*/  IMAD.MOV R3, RZ, RZ, -R3 ;  /* 0x000000ffff037224 */ /* 0x000fe400078e0a03 */
[----:B------:R-:W-:Y:S02]  /*0b20*/  IMAD.MOV R14, RZ, RZ, -R5 ;  /* 0x000000ffff0e7224 */ /* 0x000fe400078e0a05 */
[----:B------:R-:W-:Y:S02]  /*0b30*/  @!P0 IMAD.IADD R13, R13, 0x1, -R20 ;  /* 0x000000010d0d8824 */ /* 0x000fe400078e0a14 */
[----:B------:R-:W-:Y:S02]  /*0b40*/  IMAD.MOV R12, RZ, RZ, -R4 ;  /* 0x000000ffff0c7224 */ /* 0x000fe400078e0a04 */
[C---:B------:R-:W-:Y:S01]  /*0b50*/  IMAD R4, R15.reuse, R3, R6 ;  /* 0x000000030f047224 */ /* 0x040fe200078e0206 */
[----:B------:R-:W-:Y:S01]  /*0b60*/  ISETP.GT.U32.AND P0, PT, R20, R13, PT ;  /* 0x0000000d1400720c */ /* 0x000fe20003f04070 */
[C---:B------:R-:W-:Y:S01]  /*0b70*/  IMAD R6, R15.reuse, R14, R9 ;  /* 0x0000000e0f067224 */ /* 0x040fe200078e0209 */
[----:B------:R-:W-:Y:S01]  /*0b80*/  IABS R14, R27 ;  /* 0x0000001b000e7213 */ /* 0x000fe20000000000 */
[----:B------:R-:W-:Y:S01]  /*0b90*/  IMAD.MOV.U32 R9, RZ, RZ, R17 ;  /* 0x000000ffff097224 */ /* 0x000fe200078e0011 */
[C---:B------:R-:W-:Y:S01]  /*0ba0*/  ISETP.GT.U32.AND P2, PT, R15.reuse, R4, PT ;  /* 0x000000040f00720c */ /* 0x040fe20003f44070 */
[----:B------:R-:W-:Y:S01]  /*0bb0*/  IMAD.HI.U32 R3, R2, R16, RZ ;  /* 0x0000001002037227 */ /* 0x000fe200078e00ff */
[----:B------:R-:W-:-:S03]  /*0bc0*/  ISETP.GT.U32.AND P3, PT, R15, R6, PT ;  /* 0x000000060f00720c */ /* 0x000fc60003f64070 */
[----:B------:R-:W-:Y:S02]  /*0bd0*/  IMAD R5, R15, R12, R7 ;  /* 0x0000000c0f057224 */ /* 0x000fe400078e0207 */
[----:B------:R-:W-:-:S03]  /*0be0*/  IMAD.HI.U32 R7, R2, R9, RZ ;  /* 0x0000000902077227 */ /* 0x000fc600078e00ff */
[C---:B------:R-:W-:Y:S01]  /*0bf0*/  ISETP.GT.U32.AND P6, PT, R15.reuse, R5, PT ;  /* 0x000000050f00720c */ /* 0x040fe20003fc4070 */
[----:B------:R-:W-:Y:S02]  /*0c00*/  IMAD.MOV R3, RZ, RZ, -R3 ;  /* 0x000000ffff037224 */ /* 0x000fe400078e0a03 */
[----:B------:R-:W-:Y:S02]  /*0c10*/  IMAD.MOV R12, RZ, RZ, -R7 ;  /* 0x000000ffff0c7224 */ /* 0x000fe400078e0a07 */
[----:B------:R-:W-:Y:S02]  /*0c20*/  IMAD R7, R15, R3, R16 ;  /* 0x000000030f077224 */ /* 0x000fe400078e0210 */
[----:B------:R-:W-:Y:S02]  /*0c30*/  IMAD.MOV.U32 R16, RZ, RZ, R14 ;  /* 0x000000ffff107224 */ /* 0x000fe400078e000e */
[----:B------:R-:W-:Y:S01]  /*0c40*/  @!P0 IMAD.IADD R13, R13, 0x1, -R20 ;  /* 0x000000010d0d8824 */ /* 0x000fe200078e0a14 */
[----:B------:R-:W-:Y:S01]  /*0c50*/  ISETP.NE.AND P0, PT, R10, RZ, PT ;  /* 0x000000ff0a00720c */ /* 0x000fe20003f05270 */
[C---:B------:R-:W-:Y:S01]  /*0c60*/  IMAD R9, R15.reuse, R12, R9 ;  /* 0x0000000c0f097224 */ /* 0x040fe200078e0209 */
[----:B------:R-:W-:Y:S01]  /*0c70*/  ISETP.GT.U32.AND P5, PT, R15, R7, PT ;  /* 0x000000070f00720c */ /* 0x000fe20003fa4070 */
[----:B------:R-:W-:Y:S01]  /*0c80*/  IMAD.HI.U32 R3, R2, R16, RZ ;  /* 0x0000001002037227 */ /* 0x000fe200078e00ff */
[----:B------:R-:W-:-:S03]  /*0c90*/  LOP3.LUT R20, R124, 0x12, RZ, 0xfc, !PT ;  /* 0x000000127c147812 */ /* 0x000fc600078efcff */
[----:B------:R-:W-:-:S04]  /*0ca0*/  IMAD.HI.U32 R12, R2, R18, RZ ;  /* 0x00000012020c7227 */ /* 0x000fc800078e00ff */
[----:B------:R-:W-:Y:S02]  /*0cb0*/  IMAD.MOV R17, RZ, RZ, -R3 ;  /* 0x000000ffff117224 */ /* 0x000fe400078e0a03 */
[----:B------:R-:W-:-:S04]  /*0cc0*/  IMAD.HI.U32 R3, R2, R19, RZ ;  /* 0x0000001302037227 */ /* 0x000fc800078e00ff */
[----:B------:R-:W-:Y:S02]  /*0cd0*/  IMAD.MOV R12, RZ, RZ, -R12 ;  /* 0x000000ffff0c7224 */ /* 0x000fe400078e0a0c */
[----:B------:R-:W-:Y:S02]  /*0ce0*/  IMAD.MOV.U32 R14, RZ, RZ, R13 ;  /* 0x000000ffff0e7224 */ /* 0x000fe400078e000d */
[C---:B------:R-:W-:Y:S01]  /*0cf0*/  IMAD R2, R15.reuse, R17, R16 ;  /* 0x000000110f027224 */ /* 0x040fe200078e0210 */
[C---:B------:R-:W-:Y:S01]  /*0d00*/  LOP3.LUT R17, R124.reuse, 0xc, RZ, 0xfc, !PT ;  /* 0x0000000c7c117812 */ /* 0x040fe200078efcff */
[----:B------:R-:W-:Y:S01]  /*0d10*/  IMAD.MOV R16, RZ, RZ, -R3 ;  /* 0x000000ffff107224 */ /* 0x000fe200078e0a03 */
[----:B------:R-:W-:Y:S01]  /*0d20*/  SHF.R.S32.HI R3, RZ, 0x1f, R8 ;  /* 0x0000001fff037819 */ /* 0x000fe20000011408 */
[C---:B------:R-:W-:Y:S01]  /*0d30*/  IMAD R12, R15.reuse, R12, R18 ;  /* 0x0000000c0f0c7224 */ /* 0x040fe200078e0212 */
[----:B------:R-:W-:Y:S01]  /*0d40*/  LOP3.LUT R18, R124, 0xe, RZ, 0xfc, !PT ;  /* 0x0000000e7c127812 */ /* 0x000fe200078efcff */
[----:B------:R-:W-:Y:S01]  /*0d50*/  @!P1 IMAD.MOV R14, RZ, RZ, -R14 ;  /* 0x000000ffff0e9224 */ /* 0x000fe200078e0a0e */
[----:B------:R-:W-:Y:S01]  /*0d60*/  @!P0 LOP3.LUT R14, RZ, R10, RZ, 0x33, !PT ;  /* 0x0000000aff0e8212 */ /* 0x000fe200078e33ff */
[C---:B------:R-:W-:Y:S01]  /*0d70*/  IMAD R13, R15.reuse, R16, R19 ;  /* 0x000000100f0d7224 */ /* 0x040fe200078e0213 */
[C---:B------:R-:W-:Y:S01]  /*0d80*/  ISETP.GT.U32.AND P0, PT, R15.reuse, R9, PT ;  /* 0x000000090f00720c */ /* 0x040fe20003f04070 */
[--C-:B------:R-:W-:Y:S01]  /*0d90*/  @!P2 IMAD.IADD R4, R4, 0x1, -R15.reuse ;  /* 0x000000010404a824 */ /* 0x100fe200078e0a0f */
[----:B------:R-:W-:Y:S01]  /*0da0*/  ISETP.GT.U32.AND P1, PT, R15, R2, PT ;  /* 0x000000020f00720c */ /* 0x000fe20003f24070 */
[--C-:B------:R-:W-:Y:S01]  /*0db0*/  @!P6 IMAD.IADD R5, R5, 0x1, -R15.reuse ;  /* 0x000000010505e824 */ /* 0x100fe200078e0a0f */
[C---:B------:R-:W-:Y:S01]  /*0dc0*/  ISETP.GT.U32.AND P2, PT, R15.reuse, R12, PT ;  /* 0x0000000c0f00720c */ /* 0x040fe20003f44070 */
[--C-:B------:R-:W-:Y:S01]  /*0dd0*/  @!P3 IMAD.IADD R6, R6, 0x1, -R15.reuse ;  /* 0x000000010606b824 */ /* 0x100fe200078e0a0f */
[----:B------:R-:W-:Y:S01]  /*0de0*/  ISETP.GT.U32.AND P4, PT, R15, R13, PT ;  /* 0x0000000d0f00720c */ /* 0x000fe20003f84070 */
[--C-:B------:R-:W-:Y:S01]  /*0df0*/  @!P5 IMAD.IADD R7, R7, 0x1, -R15.reuse ;  /* 0x000000010707d824 */ /* 0x100fe200078e0a0f */
[C---:B------:R-:W-:Y:S01]  /*0e00*/  ISETP.GT.U32.AND P6, PT, R15.reuse, R4, PT ;  /* 0x000000040f00720c */ /* 0x040fe20003fc4070 */
[----:B------:R-:W-:Y:S01]  /*0e10*/  IMAD R14, R14, UR4, RZ ;  /* 0x000000040e0e7c24 */ /* 0x000fe2000f8e02ff */
[----:B------:R-:W-:Y:S01]  /*0e20*/  ISETP.GT.U32.AND P3, PT, R15, R5, PT ;  /* 0x000000050f00720c */ /* 0x000fe20003f64070 */
[----:B------:R-:W-:Y:S01]  /*0e30*/  ULDC UR4, c[0x0][0x240] ;  /* 0x0000900000047ab9 */ /* 0x000fe20000000800 */
[----:B------:R-:W-:Y:S01]  /*0e40*/  ISETP.GE.AND P5, PT, R22, RZ, PT ;  /* 0x000000ff1600720c */ /* 0x000fe20003fa6270 */
[--C-:B------:R-:W-:Y:S01]  /*0e50*/  @!P0 IMAD.IADD R9, R9, 0x1, -R15.reuse ;  /* 0x0000000109098824 */ /* 0x100fe200078e0a0f */
[----:B------:R-:W-:Y:S01]  /*0e60*/  ISETP.GE.AND P0, PT, R23, RZ, PT ;  /* 0x000000ff1700720c */ /* 0x000fe20003f06270 */
[--C-:B------:R-:W-:Y:S01]  /*0e70*/  @!P1 IMAD.IADD R2, R2, 0x1, -R15.reuse ;  /* 0x0000000102029824 */ /* 0x100fe200078e0a0f */
[C---:B------:R-:W-:Y:S01]  /*0e80*/  ISETP.GT.U32.AND P1, PT, R15.reuse, R6, PT ;  /* 0x000000060f00720c */ /* 0x040fe20003f24070 */
[--C-:B------:R-:W-:Y:S01]  /*0e90*/  @!P2 IMAD.IADD R12, R12, 0x1, -R15.reuse ;  /* 0x000000010c0ca824 */ /* 0x100fe200078e0a0f */
[----:B------:R-:W-:Y:S01]  /*0ea0*/  ISETP.GT.U32.AND P2, PT, R15, R7, PT ;  /* 0x000000070f00720c */ /* 0x000fe20003f44070 */
[--C-:B------:R-:W-:Y:S01]  /*0eb0*/  @!P4 IMAD.IADD R13, R13, 0x1, -R15.reuse ;  /* 0x000000010d0dc824 */ /* 0x100fe200078e0a0f */
[C---:B------:R-:W-:Y:S01]  /*0ec0*/  ISETP.GT.U32.AND P4, PT, R15.reuse, R2, PT ;  /* 0x000000020f00720c */ /* 0x040fe20003f84070 */
[--C-:B------:R-:W-:Y:S01]  /*0ed0*/  @!P6 IMAD.IADD R4, R4, 0x1, -R15.reuse ;  /* 0x000000010404e824 */ /* 0x100fe200078e0a0f */
[----:B------:R-:W-:Y:S01]  /*0ee0*/  ISETP.GT.U32.AND P6, PT, R15, R12, PT ;  /* 0x0000000c0f00720c */ /* 0x000fe20003fc4070 */
[----:B------:R-:W-:Y:S01]  /*0ef0*/  @!P3 IMAD.IADD R5, R5, 0x1, -R15 ;  /* 0x000000010505b824 */ /* 0x000fe200078e0a0f */
[C---:B------:R-:W-:Y:S01]  /*0f00*/  ISETP.GT.U32.AND P3, PT, R15.reuse, R9, PT ;  /* 0x000000090f00720c */ /* 0x040fe20003f64070 */
[----:B------:R-:W-:Y:S01]  /*0f10*/  @!P5 IMAD.MOV R4, RZ, RZ, -R4 ;  /* 0x000000ffff04d224 */ /* 0x000fe200078e0a04 */
[----:B------:R-:W-:Y:S01]  /*0f20*/  ISETP.GT.U32.AND P5, PT, R15, R13, PT ;  /* 0x0000000d0f00720c */ /* 0x000fe20003fa4070 */
[----:B------:R-:W-:Y:S01]  /*0f30*/  @!P0 IMAD.MOV R5, RZ, RZ, -R5 ;  /* 0x000000ffff058224 */ /* 0x000fe200078e0a05 */
[----:B------:R-:W-:Y:S01]  /*0f40*/  ISETP.GE.AND P0, PT, R21, RZ, PT ;  /* 0x000000ff1500720c */ /* 0x000fe20003f06270 */
[--C-:B------:R-:W-:Y:S01]  /*0f50*/  @!P1 IMAD.IADD R6, R6, 0x1, -R15.reuse ;  /* 0x0000000106069824 */ /* 0x100fe200078e0a0f */
        /* <DEDUP_REMOVED lines=9> */
[----:B------:R-:W-:Y:S01]  /*0ff0*/  @!P5 IMAD.IADD R13, R13, 0x1, -R15 ;  /* 0x000000010d0dd824 */ /* 0x000fe200078e0a0f */
[----:B------:R-:W-:-:S02]  /*1000*/  LEA.HI R8, R3, R8, RZ, 0x6 ;  /* 0x0000000803087211 */ /* 0x000fc400078f30ff */
[----:B------:R-:W-:Y:S02]  /*1010*/  CS2R R24, SRZ ;  /* 0x0000000000187805 */ /* 0x000fe4000001ff00 */
[----:B------:R-:W-:Y:S01]  /*1020*/  SHF.R.U32.HI R3, RZ, 0x5, R56 ;  /* 0x00000005ff037819 */ /* 0x000fe20000011638 */
[----:B------:R-:W-:Y:S01]  /*1030*/  @!P1 IMAD.MOV R6, RZ, RZ, -R6 ;  /* 0x000000ffff069224 */ /* 0x000fe200078e0a06 */
[----:B------:R-:W-:Y:S01]  /*1040*/  ISETP.NE.AND P5, PT, R11, RZ, PT ;  /* 0x000000ff0b00720c */ /* 0x000fe20003fa5270 */
[----:B------:R-:W-:Y:S01]  /*1050*/  @!P2 IMAD.MOV R7, RZ, RZ, -R7 ;  /* 0x000000ffff07a224 */ /* 0x000fe200078e0a07 */
[----:B------:R-:W-:Y:S01]  /*1060*/  R2UR UR24, R3 ;  /* 0x00000000031872ca */ /* 0x000fe200000e0000 */
[----:B------:R-:W-:Y:S01]  /*1070*/  @!P4 IMAD.MOV R2, RZ, RZ, -R2 ;  /* 0x000000ffff02c224 */ /* 0x000fe200078e0a02 */
[----:B------:R-:W-:Y:S01]  /*1080*/  LOP3.LUT R3, RZ, R11, RZ, 0x33, !PT ;  /* 0x0000000bff037212 */ /* 0x000fe200078e33ff */
[----:B------:R-:W-:Y:S01]  /*1090*/  @!P6 IMAD.MOV R12, RZ, RZ, -R12 ;  /* 0x000000ffff0ce224 */ /* 0x000fe200078e0a0c */
[----:B------:R-:W-:Y:S01]  /*10a0*/  LOP3.LUT R11, R56, 0x3f, RZ, 0xc0, !PT ;  /* 0x0000003f380b7812 */ /* 0x000fe200078ec0ff */
[----:B------:R-:W-:Y:S01]  /*10b0*/  @!P3 IMAD.MOV R9, RZ, RZ, -R9 ;  /* 0x000000ffff09b224 */ /* 0x000fe200078e0a09 */
[C---:B------:R-:W-:Y:S01]  /*10c0*/  SEL R4, R3.reuse, R4, !P5 ;  /* 0x0000000403047207 */ /* 0x040fe20006800000 */
[----:B------:R-:W-:Y:S01]  /*10d0*/  @!P0 IMAD.MOV R13, RZ, RZ, -R13 ;  /* 0x000000ffff0d8224 */ /* 0x000fe200078e0a0d */
[----:B------:R-:W-:Y:S01]  /*10e0*/  LEA R74, P0, R14, UR6, 0x1 ;  /* 0x000000060e4a7c11 */ /* 0x000fe2000f8008ff */
[----:B------:R-:W1:Y:S01]  /*10f0*/  LDC R56, c[0x0][0x23c] ;  /* 0x00008f00ff387b82 */ /* 0x000e620000000800 */
[C---:B------:R-:W-:Y:S01]  /*1100*/  SEL R5, R3.reuse, R5, !P5 ;  /* 0x0000000503057207 */ /* 0x040fe20006800000 */
[----:B------:R-:W-:Y:S01]  /*1110*/  IMAD R4, R4, UR4, RZ ;  /* 0x0000000404047c24 */ /* 0x000fe2000f8e02ff */
[----:B------:R-:W-:-:S02]  /*1120*/  SEL R6, R3, R6, !P5 ;  /* 0x0000000603067207 */ /* 0x000fc40006800000 */
[----:B------:R-:W-:Y:S02]  /*1130*/  CS2R R26, SRZ ;  /* 0x00000000001a7805 */ /* 0x000fe4000001ff00 */
[----:B------:R-:W-:Y:S01]  /*1140*/  SEL R7, R3, R7, !P5 ;  /* 0x0000000703077207 */ /* 0x000fe20006800000 */
[----:B------:R-:W-:Y:S01]  /*1150*/  IMAD R5, R5, UR4, RZ ;  /* 0x0000000405057c24 */ /* 0x000fe2000f8e02ff */
[C---:B------:R-:W-:Y:S01]  /*1160*/  SEL R9, R3.reuse, R9, !P5 ;  /* 0x0000000903097207 */ /* 0x040fe20006800000 */
[----:B------:R-:W-:Y:S01]  /*1170*/  IMAD R6, R6, UR4, RZ ;  /* 0x0000000406067c24 */ /* 0x000fe2000f8e02ff */
[----:B------:R-:W-:Y:S01]  /*1180*/  SEL R2, R3, R2, !P5 ;  /* 0x0000000203027207 */ /* 0x000fe20006800000 */
[----:B------:R-:W-:Y:S01]  /*1190*/  IMAD R7, R7, UR4, RZ ;  /* 0x0000000407077c24 */ /* 0x000fe2000f8e02ff */
[----:B------:R-:W-:Y:S01]  /*11a0*/  SEL R12, R3, R12, !P5 ;  /* 0x0000000c030c7207 */ /* 0x000fe20006800000 */
[----:B------:R-:W-:Y:S01]  /*11b0*/  IMAD R9, R9, UR4, RZ ;  /* 0x0000000409097c24 */ /* 0x000fe2000f8e02ff */
[----:B------:R-:W-:Y:S01]  /*11c0*/  SEL R3, R3, R13, !P5 ;  /* 0x0000000d03037207 */ /* 0x000fe20006800000 */
[----:B------:R-:W-:Y:S01]  /*11d0*/  IMAD R10, R2, UR4, RZ ;  /* 0x00000004020a7c24 */ /* 0x000fe2000f8e02ff */
[----:B------:R-:W-:Y:S01]  /*11e0*/  LEA.HI.X.SX32 R75, R14, UR7, 0x1, P0 ;  /* 0x000000070e4b7c11 */ /* 0x000fe200080f0eff */
[----:B------:R-:W-:Y:S01]  /*11f0*/  ULDC.64 UR6, c[0x0][0x218] ;  /* 0x0000860000067ab9 */ /* 0x000fe20000000a00 */
[----:B------:R-:W-:Y:S01]  /*1200*/  IMAD R12, R12, UR4, RZ ;  /* 0x000000040c0c7c24 */ /* 0x000fe2000f8e02ff */
[----:B------:R-:W-:Y:S01]  /*1210*/  LEA R61, P6, R4, UR6, 0x1 ;  /* 0x00000006043d7c11 */ /* 0x000fe2000f8c08ff */
[----:B------:R-:W-:Y:S01]  /*1220*/  IMAD R3, R3, UR4, RZ ;  /* 0x0000000403037c24 */ /* 0x000fe2000f8e02ff */
[----:B------:R-:W-:Y:S01]  /*1230*/  LEA R84, P4, R6, UR6, 0x1 ;  /* 0x0000000606547c11 */ /* 0x000fe2000f8808ff */
[----:B------:R-:W-:Y:S01]  /*1240*/  UMOV UR4, URZ ;  /* 0x0000003f00047c82 */ /* 0x000fe20008000000 */
[----:B------:R-:W-:-:S02]  /*1250*/  LEA.HI.X.SX32 R2, R4, UR7, 0x1, P6 ;  /* 0x0000000704027c11 */ /* 0x000fc4000b0f0eff */
[----:B------:R-:W-:Y:S02]  /*1260*/  CS2R R28, SRZ ;  /* 0x00000000001c7805 */ /* 0x000fe4000001ff00 */
[----:B------:R-:W-:Y:S01]  /*1270*/  LEA R65, P6, R3, UR6, 0x1 ;  /* 0x0000000603417c11 */ /* 0x000fe2000f8c08ff */
[----:B-1----:R-:W-:Y:S01]  /*1280*/  IMAD R11, R11, R56, RZ ;  /* 0x000000380b0b7224 */ /* 0x002fe200078e02ff */
[----:B------:R-:W-:Y:S01]  /*1290*/  LEA R66, P3, R7, UR6, 0x1 ;  /* 0x0000000607427c11 */ /* 0x000fe2000f8608ff */
[----:B------:R-:W-:Y:S01]  /*12a0*/  IMAD.SHL.U32 R125, R56, 0x40, RZ ;  /* 0x00000040387d7824 */ /* 0x000fe200078e00ff */
[----:B------:R-:W-:Y:S02]  /*12b0*/  LEA.HI.X.SX32 R59, R3, UR7, 0x1, P6 ;  /* 0x00000007033b7c11 */ /* 0x000fe4000b0f0eff */
[----:B------:R-:W1:Y:S01]  /*12c0*/  LDC R3, c[0x0][0x238] ;  /* 0x00008e00ff037b82 */ /* 0x000e620000000800 */
[----:B------:R-:W-:Y:S02]  /*12d0*/  LEA R60, P2, R9, UR6, 0x1 ;  /* 0x00000006093c7c11 */ /* 0x000fe4000f8408ff */
[----:B------:R-:W-:-:S02]  /*12e0*/  LEA R73, P0, R12, UR6, 0x1 ;  /* 0x000000060c497c11 */ /* 0x000fc4000f8008ff */
[----:B------:R-:W-:Y:S02]  /*12f0*/  LEA.HI.X.SX32 R4, R6, UR7, 0x1, P4 ;  /* 0x0000000706047c11 */ /* 0x000fe4000a0f0eff */
[----:B------:R-:W-:Y:S02]  /*1300*/  LEA.HI.X.SX32 R6, R7, UR7, 0x1, P3 ;  /* 0x0000000707067c11 */ /* 0x000fe400098f0eff */
[----:B------:R-:W-:Y:S02]  /*1310*/  LEA.HI.X.SX32 R7, R9, UR7, 0x1, P2 ;  /* 0x0000000709077c11 */ /* 0x000fe400090f0eff */
[----:B------:R-:W-:Y:S02]  /*1320*/  LEA R67, P5, R5, UR6, 0x1 ;  /* 0x0000000605437c11 */ /* 0x000fe4000f8a08ff */
[----:B------:R-:W-:Y:S01]  /*1330*/  LEA R64, P1, R10, UR6, 0x1 ;  /* 0x000000060a407c11 */ /* 0x000fe2000f8208ff */
[----:B------:R-:W-:Y:S01]  /*1340*/  UIADD3 UR6, UP0, UR14, 0x2, URZ ;  /* 0x000000020e067890 */ /* 0x000fe2000ff1e03f */
[----:B------:R-:W-:-:S02]  /*1350*/  LEA.HI.X.SX32 R9, R12, UR7, 0x1, P0 ;  /* 0x000000070c097c11 */ /* 0x000fc400080f0eff */
[C---:B------:R-:W-:Y:S02]  /*1360*/  LOP3.LUT R22, R124.reuse, 0x16, RZ, 0xfc, !PT ;  /* 0x000000167c167812 */ /* 0x040fe400078efcff */
[C---:B------:R-:W-:Y:S02]  /*1370*/  LOP3.LUT R21, R124.reuse, 0x14, RZ, 0xfc, !PT ;  /* 0x000000147c157812 */ /* 0x040fe400078efcff */
[C---:B------:R-:W-:Y:S02]  /*1380*/  LOP3.LUT R19, R124.reuse, 0x10, RZ, 0xfc, !PT ;  /* 0x000000107c137812 */ /* 0x040fe400078efcff */
[C---:B------:R-:W-:Y:S01]  /*1390*/  LOP3.LUT R16, R124.reuse, 0xa, RZ, 0xfc, !PT ;  /* 0x0000000a7c107812 */ /* 0x040fe200078efcff */
[-C--:B-1----:R-:W-:Y:S01]  /*13a0*/  IMAD R123, R123, R3.reuse, RZ ;  /* 0x000000037b7b7224 */ /* 0x082fe200078e02ff */
[----:B------:R-:W-:Y:S01]  /*13b0*/  LOP3.LUT R15, R124, 0x8, RZ, 0xfc, !PT ;  /* 0x000000087c0f7812 */ /* 0x000fe200078efcff */
[-C--:B------:R-:W-:Y:S01]  /*13c0*/  IMAD R122, R122, R3.reuse, RZ ;  /* 0x000000037a7a7224 */ /* 0x080fe200078e02ff */
[C---:B------:R-:W-:Y:S01]  /*13d0*/  LOP3.LUT R14, R124.reuse, 0x6, RZ, 0xfc, !PT ;  /* 0x000000067c0e7812 */ /* 0x040fe200078efcff */
[-C--:B------:R-:W-:Y:S01]  /*13e0*/  IMAD R121, R121, R3.reuse, RZ ;  /* 0x0000000379797224 */ /* 0x080fe200078e02ff */
[----:B------:R-:W-:Y:S01]  /*13f0*/  LOP3.LUT R13, R124, 0x4, RZ, 0xfc, !PT ;  /* 0x000000047c0d7812 */ /* 0x000fe200078efcff */
[-C--:B------:R-:W-:Y:S01]  /*1400*/  IMAD R120, R120, R3.reuse, RZ ;  /* 0x0000000378787224 */ /* 0x080fe200078e02ff */
[----:B------:R-:W-:Y:S01]  /*1410*/  LOP3.LUT R12, R124, 0x2, RZ, 0xfc, !PT ;  /* 0x000000027c0c7812 */ /* 0x000fe200078efcff */
[-C--:B------:R-:W-:Y:S01]  /*1420*/  IMAD R119, R119, R3.reuse, RZ ;  /* 0x0000000377777224 */ /* 0x080fe200078e02ff */
[----:B------:R-:W-:Y:S01]  /*1430*/  LEA.HI.X.SX32 R5, R5, UR7, 0x1, P5 ;  /* 0x0000000705057c11 */ /* 0x000fe2000a8f0eff */
[-C--:B------:R-:W-:Y:S01]  /*1440*/  IMAD R118, R118, R3.reuse, RZ ;  /* 0x0000000376767224 */ /* 0x080fe200078e02ff */
[----:B------:R-:W-:Y:S01]  /*1450*/  LEA.HI.X.SX32 R10, R10, UR7, 0x1, P1 ;  /* 0x000000070a0a7c11 */ /* 0x000fe200088f0eff */
[----:B------:R-:W-:Y:S01]  /*1460*/  UIADD3.X UR7, UR4, 0x40000040, URZ, UP0, !UPT ;  /* 0x4000004004077890 */ /* 0x000fe200087fe43f */
[-C--:B------:R-:W-:Y:S01]  /*1470*/  IMAD R117, R117, R3.reuse, RZ ;  /* 0x0000000375757224 */ /* 0x080fe200078e02ff */
[----:B------:R-:W-:Y:S01]  /*1480*/  SHF.R.S32.HI R8, RZ, 0x6, R8 ;  /* 0x00000006ff087819 */ /* 0x000fe20000011408 */
[-C--:B------:R-:W-:Y:S01]  /*1490*/  IMAD R116, R116, R3.reuse, RZ ;  /* 0x0000000374747224 */ /* 0x080fe200078e02ff */
[----:B------:R-:W-:Y:S01]  /*14a0*/  UIADD3.64 UR22, UR6, 0x2, URZ ;  /* 0x0000000206167897 */ /* 0x000fe2000fffe03f */
[-C--:B------:R-:W-:Y:S01]  /*14b0*/  IMAD R115, R115, R3.reuse, RZ ;  /* 0x0000000373737224 */ /* 0x080fe200078e02ff */
[----:B------:R-:W-:Y:S01]  /*14c0*/  UIADD3.64 UR10, UR6, 0x4, URZ ;  /* 0x00000004060a7897 */ /* 0x000fe2000fffe03f */
[----:B------:R-:W-:-:S02]  /*14d0*/  IMAD R114, R114, R3, RZ ;  /* 0x0000000372727224 */ /* 0x000fc400078e02ff */
[-C--:B------:R-:W-:Y:S02]  /*14e0*/  IMAD R113, R113, R3.reuse, RZ ;  /* 0x0000000371717224 */ /* 0x080fe400078e02ff */
[-C--:B------:R-:W-:Y:S02]  /*14f0*/  IMAD R112, R112, R3.reuse, RZ ;  /* 0x0000000370707224 */ /* 0x080fe400078e02ff */
[-C--:B------:R-:W-:Y:S02]  /*1500*/  IMAD R111, R111, R3.reuse, RZ ;  /* 0x000000036f6f7224 */ /* 0x080fe400078e02ff */
[-C--:B------:R-:W-:Y:S02]  /*1510*/  IMAD R110, R110, R3.reuse, RZ ;  /* 0x000000036e6e7224 */ /* 0x080fe400078e02ff */
[-C--:B------:R-:W-:Y:S02]  /*1520*/  IMAD R109, R109, R3.reuse, RZ ;  /* 0x000000036d6d7224 */ /* 0x080fe400078e02ff */
        /* <DEDUP_REMOVED lines=16> */
[----:B------:R-:W-:-:S07]  /*1630*/  IMAD R12, R12, R3, RZ ;  /* 0x000000030c0c7224 */ /* 0x000fce00078e02ff */
.L_x_1:
[----:B------:R-:W1:Y:S01]  /*1640*/  S2R R94, SR_TID.X ;  /* 0x00000000005e7919 */ /* 0x000e620000002100 */
[----:B------:R-:W-:Y:S01]  /*1650*/  PRMT R85, RZ, 0x7610, R85 ;  /* 0x00007610ff557816 */ /* 0x000fe20000000055 */
[----:B0-----:R-:W-:Y:S01]  /*1660*/  IMAD.WIDE R56, R124, 0x2, R74 ;  /* 0x000000027c387825 */ /* 0x001fe200078e024a */
[----:B------:R-:W-:Y:S02]  /*1670*/  PRMT R72, RZ, 0x7610, R72 ;  /* 0x00007610ff487816 */ /* 0x000fe40000000048 */
[----:B-1----:R-:W-:-:S04]  /*1680*/  SHF.R.U32.HI R87, RZ, 0x8, R94 ;  /* 0x00000008ff577819 */ /* 0x002fc8000001165e */
[----:B------:R-:W-:-:S04]  /*1690*/  SGXT.U32 R87, R87, 0x1 ;  /* 0x000000015757781a */ /* 0x000fc80000000000 */
[C---:B------:R-:W-:Y:S02]  /*16a0*/  ISETP.GE.AND P0, PT, R87.reuse, UR17, PT ;  /* 0x0000001157007c0c */ /* 0x040fe4000bf06270 */
[C---:B------:R-:W-:Y:S02]  /*16b0*/  LOP3.LUT R3, R87.reuse, 0x2, RZ, 0xfc, !PT ;  /* 0x0000000257037812 */ /* 0x040fe400078efcff */
[----:B------:R-:W-:Y:S02]  /*16c0*/  LOP3.LUT R62, R87, 0x4, RZ, 0xfc, !PT ;  /* 0x00000004573e7812 */ /* 0x000fe400078efcff */
[----:B------:R-:W-:Y:S02]  /*16d0*/  ISETP.GE.AND P4, PT, R3, UR17, PT ;  /* 0x0000001103007c0c */ /* 0x000fe4000bf86270 */
[----:B------:R-:W-:Y:S02]  /*16e0*/  LOP3.LUT R23, R87, 0x8, RZ, 0xfc, !PT ;  /* 0x0000000857177812 */ /* 0x000fe400078efcff */
[----:B------:R-:W-:-:S02]  /*16f0*/  ISETP.GE.AND P5, PT, R62, UR17, PT ;  /* 0x000000113e007c0c */ /* 0x000fc4000bfa6270 */
[----:B------:R-:W-:Y:S01]  /*1700*/  LOP3.LUT R3, R87, 0x6, RZ, 0xfc, !PT ;  /* 0x0000000657037812 */ /* 0x000fe200078efcff */
[----:B------:R0:W2:Y:S01]  /*1710*/  @!P0 LDG.E.U16 R85, desc[UR18][R56.64] ;  /* 0x0000001238558981 */ /* 0x0000a2000c1e1500 */
[----:B------:R-:W-:Y:S01]  /*1720*/  ISETP.GE.AND P1, PT, R23, UR17, PT ;  /* 0x0000001117007c0c */ /* 0x000fe2000bf26270 */
[----:B------:R-:W-:Y:S01]  /*1730*/  IMAD.WIDE R62, R13, 0x2, R74 ;  /* 0x000000020d3e7825 */ /* 0x000fe200078e024a */
[----:B------:R-:W-:Y:S02]  /*1740*/  LOP3.LUT R58, R87, 0xa, RZ, 0xfc, !PT ;  /* 0x0000000a573a7812 */ /* 0x000fe400078efcff */
[----:B------:R-:W-:Y:S02]  /*1750*/  ISETP.GE.AND P0, PT, R3, UR17, PT ;  /* 0x0000001103007c0c */ /* 0x000fe4000bf06270 */
[----:B------:R-:W-:Y:S02]  /*1760*/  LOP3.LUT R23, R87, 0xc, RZ, 0xfc, !PT ;  /* 0x0000000c57177812 */ /* 0x000fe400078efcff */
[----:B------:R-:W-:Y:S01]  /*1770*/  PRMT R3, RZ, 0x7610, R3 ;  /* 0x00007610ff037816 */ /* 0x000fe20000000003 */
[----:B0-----:R-:W-:Y:S01]  /*1780*/  IMAD.WIDE R56, R12, 0x2, R74 ;  /* 0x000000020c387825 */ /* 0x001fe200078e024a */
[----:B------:R-:W-:Y:S01]  /*1790*/  ISETP.GE.AND P2, PT, R58, UR17, PT ;  /* 0x000000113a007c0c */ /* 0x000fe2000bf46270 */
[----:B------:R-:W3:Y:S01]  /*17a0*/  @!P5 LDG.E.U16 R72, desc[UR18][R62.64] ;  /* 0x000000123e48d981 */ /* 0x000ee2000c1e1500 */
[----:B------:R-:W-:-:S02]  /*17b0*/  ISETP.GE.AND P3, PT, R23, UR17, PT ;  /* 0x0000001117007c0c */ /* 0x000fc4000bf66270 */
[C---:B------:R-:W-:Y:S01]  /*17c0*/  LOP3.LUT R23, R87.reuse, 0x10, RZ, 0xfc, !PT ;  /* 0x0000001057177812 */ /* 0x040fe200078efcff */
[----:B------:R0:W4:Y:S01]  /*17d0*/  @!P4 LDG.E.U16 R3, desc[UR18][R56.64] ;  /* 0x000000123803c981 */ /* 0x000122000c1e1500 */
[----:B------:R-:W-:Y:S02]  /*17e0*/  LOP3.LUT R58, R87, 0xe, RZ, 0xfc, !PT ;  /* 0x0000000e573a7812 */ /* 0x000fe400078efcff */
[----:B------:R-:W-:Y:S02]  /*17f0*/  PRMT R70, RZ, 0x7610, R70 ;  /* 0x00007610ff467816 */ /* 0x000fe40000000046 */
[----:B------:R-:W-:Y:S01]  /*1800*/  ISETP.GE.AND P5, PT, R23, UR17, PT ;  /* 0x0000001117007c0c */ /* 0x000fe2000bfa6270 */
[----:B------:R-:W-:Y:S01]  /*1810*/  IMAD.WIDE R68, R15, 0x2, R74 ;  /* 0x000000020f447825 */ /* 0x000fe200078e024a */
[----:B------:R-:W-:-:S03]  /*1820*/  ISETP.GE.AND P4, PT, R58, UR17, PT ;  /* 0x000000113a007c0c */ /* 0x000fc6000bf86270 */
[----:B0-----:R-:W-:Y:S01]  /*1830*/  IMAD.WIDE R56, R14, 0x2, R74 ;  /* 0x000000020e387825 */ /* 0x001fe200078e024a */
[----:B------:R-:W-:Y:S02]  /*1840*/  PRMT R63, RZ, 0x7610, R63 ;  /* 0x00007610ff3f7816 */ /* 0x000fe4000000003f */
[----:B------:R-:W-:Y:S01]  /*1850*/  LOP3.LUT R23, R87, 0x12, RZ, 0xfc, !PT ;  /* 0x0000001257177812 */ /* 0x000fe200078efcff */
[----:B------:R-:W-:Y:S01]  /*1860*/  IMAD.WIDE R76, R16, 0x2, R74 ;  /* 0x00000002104c7825 */ /* 0x000fe200078e024a */
[----:B------:R-:W-:Y:S01]  /*1870*/  PRMT R58, RZ, 0x7610, R58 ;  /* 0x00007610ff3a7816 */ /* 0x000fe2000000003a */
[----:B------:R0:W5:Y:S01]  /*1880*/  @!P0 LDG.E.U16 R70, desc[UR18][R56.64] ;  /* 0x0000001238468981 */ /* 0x000162000c1e1500 */
[----:B------:R-:W-:Y:S02]  /*1890*/  ISETP.GE.AND P0, PT, R23, UR17, PT ;  /* 0x0000001117007c0c */ /* 0x000fe4000bf06270 */
[C---:B------:R-:W-:Y:S01]  /*18a0*/  LOP3.LUT R23, R87.reuse, 0x16, RZ, 0xfc, !PT ;  /* 0x0000001657177812 */ /* 0x040fe200078efcff */
[----:B------:R1:W2:Y:S01]  /*18b0*/  @!P1 LDG.E.U16 R63, desc[UR18][R68.64] ;  /* 0x00000012443f9981 */ /* 0x0002a2000c1e1500 */
[----:B------:R-:W-:Y:S01]  /*18c0*/  LOP3.LUT R71, R87, 0x14, RZ, 0xfc, !PT ;  /* 0x0000001457477812 */ /* 0x000fe200078efcff */
[----:B------:R-:W-:-:S02]  /*18d0*/  IMAD.WIDE R78, R18, 0x2, R74 ;  /* 0x00000002124e7825 */ /* 0x000fc400078e024a */
[----:B------:R1:W3:Y:S01]  /*18e0*/  @!P2 LDG.E.U16 R58, desc[UR18][R76.64] ;  /* 0x000000124c3aa981 */ /* 0x0002e2000c1e1500 */
[----:B0-----:R-:W-:Y:S02]  /*18f0*/  PRMT R56, RZ, 0x7610, R56 ;  /* 0x00007610ff387816 */ /* 0x001fe40000000038 */
[----:B------:R-:W-:Y:S02]  /*1900*/  ISETP.GE.AND P2, PT, R23, UR17, PT ;  /* 0x0000001117007c0c */ /* 0x000fe4000bf46270 */
[----:B-1----:R-:W-:Y:S02]  /*1910*/  PRMT R69, RZ, 0x7610, R69 ;  /* 0x00007610ff457816 */ /* 0x002fe40000000045 */
[----:B------:R-:W-:Y:S01]  /*1920*/  LOP3.LUT R23, R87, 0x1a, RZ, 0xfc, !PT ;  /* 0x0000001a57177812 */ /* 0x000fe200078efcff */
[----:B------:R-:W-:Y:S01]  /*1930*/  IMAD.WIDE R76, R17, 0x2, R74 ;  /* 0x00000002114c7825 */ /* 0x000fe200078e024a */
[----:B------:R-:W-:Y:S02]  /*1940*/  LOP3.LUT R62, R87, 0x18, RZ, 0xfc, !PT ;  /* 0x00000018573e7812 */ /* 0x000fe400078efcff */
[----:B------:R0:W5:Y:S01]  /*1950*/  @!P4 LDG.E.U16 R69, desc[UR18][R78.64] ;  /* 0x000000124e45c981 */ /* 0x000162000c1e1500 */
[----:B------:R-:W-:-:S02]  /*1960*/  ISETP.GE.AND P1, PT, R71, UR17, PT ;  /* 0x0000001147007c0c */ /* 0x000fc4000bf26270 */
[----:B------:R-:W-:Y:S01]  /*1970*/  PRMT R71, RZ, 0x7610, R71 ;  /* 0x00007610ff477816 */ /* 0x000fe20000000047 */
[----:B------:R1:W5:Y:S01]  /*1980*/  @!P3 LDG.E.U16 R56, desc[UR18][R76.64] ;  /* 0x000000124c38b981 */ /* 0x000362000c1e1500 */
[----:B------:R-:W-:Y:S02]  /*1990*/  ISETP.GE.AND P4, PT, R23, UR17, PT ;  /* 0x0000001117007c0c */ /* 0x000fe4000bf86270 */
[----:B------:R-:W-:Y:S02]  /*19a0*/  PRMT R57, RZ, 0x7610, R57 ;  /* 0x00007610ff397816 */ /* 0x000fe40000000039 */
[----:B------:R-:W-:Y:S01]  /*19b0*/  ISETP.GE.AND P3, PT, R62, UR17, PT ;  /* 0x000000113e007c0c */ /* 0x000fe2000bf66270 */
[----:B0-----:R-:W-:Y:S01]  /*19c0*/  IMAD.WIDE R78, R20, 0x2, R74 ;  /* 0x00000002144e7825 */ /* 0x001fe200078e024a */
[----:B------:R-:W-:-:S03]  /*19d0*/  LOP3.LUT R23, R87, 0x1c, RZ, 0xfc, !PT ;  /* 0x0000001c57177812 */ /* 0x000fc600078efcff */
[----:B-1----:R-:W-:Y:S01]  /*19e0*/  IMAD.WIDE R76, R19, 0x2, R74 ;  /* 0x00000002134c7825 */ /* 0x002fe200078e024a */
[C---:B------:R-:W-:Y:S01]  /*19f0*/  LOP3.LUT R62, R87.reuse, 0x1e, RZ, 0xfc, !PT ;  /* 0x0000001e573e7812 */ /* 0x040fe200078efcff */
[----:B------:R-:W5:Y:S01]  /*1a00*/  @!P0 LDG.E.U16 R57, desc[UR18][R78.64] ;  /* 0x000000124e398981 */ /* 0x000f62000c1e1500 */
[----:B------:R-:W-:-:S03]  /*1a10*/  LOP3.LUT R68, R87, 0x20, RZ, 0xfc, !PT ;  /* 0x0000002057447812 */ /* 0x000fc600078efcff */
[----:B------:R0:W4:Y:S01]  /*1a20*/  @!P5 LDG.E.U16 R71, desc[UR18][R76.64] ;  /* 0x000000124c47d981 */ /* 0x000122000c1e1500 */
[----:B------:R-:W-:Y:S01]  /*1a30*/  ISETP.GE.AND P5, PT, R23, UR17, PT ;  /* 0x0000001117007c0c */ /* 0x000fe2000bfa6270 */
[----:B------:R-:W-:Y:S01]  /*1a40*/  IMAD.WIDE R82, R105, 0x2, R74 ;  /* 0x0000000269527825 */ /* 0x000fe200078e024a */
[----:B------:R-:W-:Y:S02]  /*1a50*/  ISETP.GE.AND P0, PT, R62, UR17, PT ;  /* 0x000000113e007c0c */ /* 0x000fe4000bf06270 */
[----:B------:R-:W-:Y:S02]  /*1a60*/  ISETP.GE.AND P6, PT, R68, UR17, PT ;  /* 0x0000001144007c0c */ /* 0x000fe4000bfc6270 */
[----:B------:R-:W-:Y:S02]  /*1a70*/  PRMT R86, RZ, 0x7610, R86 ;  /* 0x00007610ff567816 */ /* 0x000fe40000000056 */
[----:B------:R-:W-:Y:S01]  /*1a80*/  PRMT R23, RZ, 0x7610, R23 ;  /* 0x00007610ff177816 */ /* 0x000fe20000000017 */
[----:B0-----:R-:W-:Y:S01]  /*1a90*/  IMAD.WIDE R76, R21, 0x2, R74 ;  /* 0x00000002154c7825 */ /* 0x001fe200078e024a */
[----:B------:R-:W-:-:S02]  /*1aa0*/  PRMT R62, RZ, 0x7610, R62 ;  /* 0x00007610ff3e7816 */ /* 0x000fc4000000003e */
[C---:B------:R-:W-:Y:S01]  /*1ab0*/  LOP3.LUT R88, R87.reuse, 0x22, RZ, 0xfc, !PT ;  /* 0x0000002257587812 */ /* 0x040fe200078efcff */
[----:B------:R-:W-:Y:S01]  /*1ac0*/  IMAD.WIDE R80, R104, 0x2, R74 ;  /* 0x0000000268507825 */ /* 0x000fe200078e024a */
[----:B------:R-:W-:Y:S01]  /*1ad0*/  PRMT R68, RZ, 0x7610, R68 ;  /* 0x00007610ff447816 */ /* 0x000fe20000000044 */
[----:B------:R0:W5:Y:S02]  /*1ae0*/  @!P1 LDG.E.U16 R86, desc[UR18][R76.64] ;  /* 0x000000124c569981 */ /* 0x000164000c1e1500 */
[----:B------:R-:W-:Y:S01]  /*1af0*/  IMAD.WIDE R78, R22, 0x2, R74 ;  /* 0x00000002164e7825 */ /* 0x000fe200078e024a */
[----:B------:R-:W-:Y:S01]  /*1b00*/  ISETP.GE.AND P1, PT, R88, UR17, PT ;  /* 0x0000001158007c0c */ /* 0x000fe2000bf26270 */
[----:B------:R1:W5:Y:S01]  /*1b10*/  @!P4 LDG.E.U16 R23, desc[UR18][R82.64] ;  /* 0x000000125217c981 */ /* 0x000362000c1e1500 */
[C---:B------:R-:W-:Y:S02]  /*1b20*/  LOP3.LUT R89, R87.reuse, 0x24, RZ, 0xfc, !PT ;  /* 0x0000002457597812 */ /* 0x040fe400078efcff */
[----:B------:R-:W-:Y:S01]  /*1b30*/  PRMT R88, RZ, 0x7610, R88 ;  /* 0x00007610ff587816 */ /* 0x000fe20000000058 */
[----:B------:R1:W3:Y:S01]  /*1b40*/  @!P3 LDG.E.U16 R62, desc[UR18][R80.64] ;  /* 0x00000012503eb981 */ /* 0x0002e2000c1e1500 */
[----:B------:R-:W-:Y:S01]  /*1b50*/  LOP3.LUT R90, R87, 0x26, RZ, 0xfc, !PT ;  /* 0x00000026575a7812 */ /* 0x000fe200078efcff */
[----:B0-----:R-:W-:-:S02]  /*1b60*/  IMAD.WIDE R76, R106, 0x2, R74 ;  /* 0x000000026a4c7825 */ /* 0x001fc400078e024a */
[----:B------:R0:W5:Y:S01]  /*1b70*/  @!P2 LDG.E.U16 R68, desc[UR18][R78.64] ;  /* 0x000000124e44a981 */ /* 0x000162000c1e1500 */
[----:B-1----:R-:W-:Y:S02]  /*1b80*/  PRMT R82, RZ, 0x7610, R82 ;  /* 0x00007610ff527816 */ /* 0x002fe40000000052 */
[----:B------:R-:W-:Y:S01]  /*1b90*/  PRMT R83, RZ, 0x7610, R83 ;  /* 0x00007610ff537816 */ /* 0x000fe20000000053 */
[----:B------:R1:W5:Y:S01]  /*1ba0*/  @!P5 LDG.E.U16 R88, desc[UR18][R76.64] ;  /* 0x000000124c58d981 */ /* 0x000362000c1e1500 */
[----:B------:R-:W-:Y:S01]  /*1bb0*/  IMAD.WIDE R80, R108, 0x2, R74 ;  /* 0x000000026c507825 */ /* 0x000fe200078e024a */
[----:B------:R-:W-:-:S03]  /*1bc0*/  ISETP.GE.AND P3, PT, R89, UR17, PT ;  /* 0x0000001159007c0c */ /* 0x000fc6000bf66270 */
[--C-:B0-----:R-:W-:Y:S01]  /*1bd0*/  IMAD.WIDE R78, R107, 0x2, R74.reuse ;  /* 0x000000026b4e7825 */ /* 0x101fe200078e024a */
[----:B------:R-:W-:Y:S01]  /*1be0*/  ISETP.GE.AND P2, PT, R90, UR17, PT ;  /* 0x000000115a007c0c */ /* 0x000fe2000bf46270 */
[----:B------:R0:W5:Y:S01]  /*1bf0*/  @!P6 LDG.E.U16 R82, desc[UR18][R80.64] ;  /* 0x000000125052e981 */ /* 0x000162000c1e1500 */
[----:B------:R-:W-:Y:S01]  /*1c00*/  LOP3.LUT R89, R87, 0x28, RZ, 0xfc, !PT ;  /* 0x0000002857597812 */ /* 0x000fe200078efcff */
[----:B-1----:R-:W-:Y:S01]  /*1c10*/  IMAD.WIDE R76, R109, 0x2, R74 ;  /* 0x000000026d4c7825 */ /* 0x002fe200078e024a */
[----:B------:R-:W-:Y:S01]  /*1c20*/  LOP3.LUT R90, R87, 0x2a, RZ, 0xfc, !PT ;  /* 0x0000002a575a7812 */ /* 0x000fe200078efcff */
[----:B------:R1:W5:Y:S01]  /*1c30*/  @!P0 LDG.E.U16 R83, desc[UR18][R78.64] ;  /* 0x000000124e538981 */ /* 0x000362000c1e1500 */
[----:B------:R-:W-:Y:S02]  /*1c40*/  ISETP.GE.AND P0, PT, R89, UR17, PT ;  /* 0x0000001159007c0c */ /* 0x000fe4000bf06270 */
[----:B0-----:R-:W-:Y:S02]  /*1c50*/  PRMT R80, RZ, 0x7610, R80 ;  /* 0x00007610ff507816 */ /* 0x001fe40000000050 */
[----:B------:R-:W-:-:S02]  /*1c60*/  PRMT R81, RZ, 0x7610, R81 ;  /* 0x00007610ff517816 */ /* 0x000fc40000000051 */
[----:B------:R-:W-:Y:S01]  /*1c70*/  ISETP.GE.AND P4, PT, R90, UR17, PT ;  /* 0x000000115a007c0c */ /* 0x000fe2000bf86270 */
[----:B-1----:R-:W-:Y:S01]  /*1c80*/  IMAD.WIDE R78, R110, 0x2, R74 ;  /* 0x000000026e4e7825 */ /* 0x002fe200078e024a */
[----:B------:R0:W5:Y:S01]  /*1c90*/  @!P1 LDG.E.U16 R80, desc[UR18][R76.64] ;  /* 0x000000124c509981 */ /* 0x000162000c1e1500 */
[----:B------:R-:W-:Y:S02]  /*1ca0*/  PRMT R90, RZ, 0x7610, R90 ;  /* 0x00007610ff5a7816 */ /* 0x000fe4000000005a */
[----:B------:R-:W-:Y:S01]  /*1cb0*/  LOP3.LUT R91, R87, 0x2c, RZ, 0xfc, !PT ;  /* 0x0000002c575b7812 */ /* 0x000fe200078efcff */
[----:B------:R1:W5:Y:S01]  /*1cc0*/  @!P3 LDG.E.U16 R81, desc[UR18][R78.64] ;  /* 0x000000124e51b981 */ /* 0x000362000c1e1500 */
[----:B------:R-:W-:Y:S01]  /*1cd0*/  PRMT R89, RZ, 0x7610, R89 ;  /* 0x00007610ff597816 */ /* 0x000fe20000000059 */
[----:B0-----:R-:W-:Y:S01]  /*1ce0*/  IMAD.WIDE R76, R111, 0x2, R74 ;  /* 0x000000026f4c7825 */ /* 0x001fe200078e024a */
[----:B------:R-:W-:Y:S02]  /*1cf0*/  ISETP.GE.AND P1, PT, R91, UR17, PT ;  /* 0x000000115b007c0c */ /* 0x000fe4000bf26270 */
[----:B------:R-:W-:Y:S01]  /*1d00*/  PRMT R91, RZ, 0x7610, R91 ;  /* 0x00007610ff5b7816 */ /* 0x000fe2000000005b */
[----:B-1----:R-:W-:Y:S01]  /*1d10*/  IMAD.WIDE R78, R112, 0x2, R74 ;  /* 0x00000002704e7825 */ /* 0x002fe200078e024a */
[----:B------:R0:W5:Y:S01]  /*1d20*/  @!P2 LDG.E.U16 R90, desc[UR18][R76.64] ;  /* 0x000000124c5aa981 */ /* 0x000162000c1e1500 */
[----:B------:R-:W-:-:S03]  /*1d30*/  LOP3.LUT R92, R87, 0x2e, RZ, 0xfc, !PT ;  /* 0x0000002e575c7812 */ /* 0x000fc600078efcff */
[----:B------:R-:W5:Y:S01]  /*1d40*/  @!P0 LDG.E.U16 R89, desc[UR18][R78.64] ;  /* 0x000000124e598981 */ /* 0x000f62000c1e1500 */
[----:B------:R-:W-:Y:S01]  /*1d50*/  ISETP.GE.AND P0, PT, R92, UR17, PT ;  /* 0x000000115c007c0c */ /* 0x000fe2000bf06270 */
[----:B0-----:R-:W-:Y:S01]  /*1d60*/  IMAD.WIDE R76, R113, 0x2, R74 ;  /* 0x00000002714c7825 */ /* 0x001fe200078e024a */
[----:B------:R-:W-:-:S04]  /*1d70*/  PRMT R92, RZ, 0x7610, R92 ;  /* 0x00007610ff5c7816 */ /* 0x000fc8000000005c */
[----:B------:R0:W5:Y:S01]  /*1d80*/  @!P4 LDG.E.U16 R91, desc[UR18][R76.64] ;  /* 0x000000124c5bc981 */ /* 0x000162000c1e1500 */
[----:B------:R-:W-:Y:S01]  /*1d90*/  LOP3.LUT R93, R87, 0x30, RZ, 0xfc, !PT ;  /* 0x00000030575d7812 */ /* 0x000fe200078efcff */
[----:B0-----:R-:W-:-:S05]  /*1da0*/  IMAD.WIDE R76, R114, 0x2, R74 ;  /* 0x00000002724c7825 */ /* 0x001fca00078e024a */
[----:B------:R0:W5:Y:S01]  /*1db0*/  @!P1 LDG.E.U16 R92, desc[UR18][R76.64] ;  /* 0x000000124c5c9981 */ /* 0x000162000c1e1500 */
[----:B------:R-:W-:Y:S02]  /*1dc0*/  ISETP.GE.AND P1, PT, R93, UR17, PT ;  /* 0x000000115d007c0c */ /* 0x000fe4000bf26270 */
[----:B------:R-:W-:Y:S02]  /*1dd0*/  PRMT R93, RZ, 0x7610, R93 ;  /* 0x00007610ff5d7816 */ /* 0x000fe4000000005d */
[----:B------:R-:W-:Y:S01]  /*1de0*/  LOP3.LUT R78, R87, 0x32, RZ, 0xfc, !PT ;  /* 0x00000032574e7812 */ /* 0x000fe200078efcff */
[----:B0-----:R-:W-:Y:S01]  /*1df0*/  IMAD.WIDE R76, R115, 0x2, R74 ;  /* 0x00000002734c7825 */ /* 0x001fe200078e024a */
[----:B------:R-:W-:-:S04]  /*1e00*/  PRMT R98, RZ, 0x7610, R98 ;  /* 0x00007610ff627816 */ /* 0x000fc80000000062 */
[----:B------:R0:W5:Y:S01]  /*1e10*/  @!P0 LDG.E.U16 R93, desc[UR18][R76.64] ;  /* 0x000000124c5d8981 */ /* 0x000162000c1e1500 */
[----:B------:R-:W-:Y:S02]  /*1e20*/  ISETP.GE.AND P0, PT, R78, UR17, PT ;  /* 0x000000114e007c0c */ /* 0x000fe4000bf06270 */
[----:B------:R-:W-:Y:S01]  /*1e30*/  LOP3.LUT R78, R87, 0x34, RZ, 0xfc, !PT ;  /* 0x00000034574e7812 */ /* 0x000fe200078efcff */
[----:B0-----:R-:W-:Y:S01]  /*1e40*/  IMAD.WIDE R76, R116, 0x2, R74 ;  /* 0x00000002744c7825 */ /* 0x001fe200078e024a */
[----:B------:R-:W-:-:S04]  /*1e50*/  PRMT R96, RZ, 0x7610, R96 ;  /* 0x00007610ff607816 */ /* 0x000fc80000000060 */
[----:B------:R0:W5:Y:S01]  /*1e60*/  @!P1 LDG.E.U16 R98, desc[UR18][R76.64] ;  /* 0x000000124c629981 */ /* 0x000162000c1e1500 */
[----:B------:R-:W-:Y:S02]  /*1e70*/  ISETP.GE.AND P1, PT, R78, UR17, PT ;  /* 0x000000114e007c0c */ /* 0x000fe4000bf26270 */
[----:B------:R-:W-:Y:S02]  /*1e80*/  LOP3.LUT R78, R87, 0x36, RZ, 0xfc, !PT ;  /* 0x00000036574e7812 */ /* 0x000fe400078efcff */
[----:B------:R-:W-:Y:S01]  /*1e90*/  PRMT R97, RZ, 0x7610, R97 ;  /* 0x00007610ff617816 */ /* 0x000fe20000000061 */
[----:B0-----:R-:W-:-:S05]  /*1ea0*/  IMAD.WIDE R76, R117, 0x2, R74 ;  /* 0x00000002754c7825 */ /* 0x001fca00078e024a */
[----:B------:R0:W5:Y:S01]  /*1eb0*/  @!P0 LDG.E.U16 R96, desc[UR18][R76.64] ;  /* 0x000000124c608981 */ /* 0x000162000c1e1500 */
[----:B------:R-:W-:Y:S02]  /*1ec0*/  ISETP.GE.AND P0, PT, R78, UR17, PT ;  /* 0x000000114e007c0c */ /* 0x000fe4000bf06270 */
[----:B------:R-:W-:Y:S01]  /*1ed0*/  LOP3.LUT R78, R87, 0x38, RZ, 0xfc, !PT ;  /* 0x00000038574e7812 */ /* 0x000fe200078efcff */
[----:B0-----:R-:W-:Y:S01]  /*1ee0*/  IMAD.WIDE R76, R118, 0x2, R74 ;  /* 0x00000002764c7825 */ /* 0x001fe200078e024a */
[----:B------:R-:W-:-:S04]  /*1ef0*/  PRMT R99, RZ, 0x7610, R99 ;  /* 0x00007610ff637816 */ /* 0x000fc80000000063 */
[----:B------:R0:W5:Y:S01]  /*1f00*/  @!P1 LDG.E.U16 R97, desc[UR18][R76.64] ;  /* 0x000000124c619981 */ /* 0x000162000c1e1500 */
[----:B------:R-:W-:Y:S02]  /*1f10*/  ISETP.GE.AND P1, PT, R78, UR17, PT ;  /* 0x000000114e007c0c */ /* 0x000fe4000bf26270 */
[----:B------:R-:W-:Y:S01]  /*1f20*/  PRMT R102, RZ, 0x7610, R102 ;  /* 0x00007610ff667816 */ /* 0x000fe20000000066 */
[----:B0-----:R-:W-:-:S05]  /*1f30*/  IMAD.WIDE R76, R119, 0x2, R74 ;  /* 0x00000002774c7825 */ /* 0x001fca00078e024a */
[----:B------:R0:W5:Y:S02]  /*1f40*/  @!P0 LDG.E.U16 R99, desc[UR18][R76.64] ;  /* 0x000000124c638981 */ /* 0x000164000c1e1500 */
[----:B0-----:R-:W-:-:S05]  /*1f50*/  IMAD.WIDE R76, R120, 0x2, R74 ;  /* 0x00000002784c7825 */ /* 0x001fca00078e024a */
[----:B------:R0:W5:Y:S01]  /*1f60*/  @!P1 LDG.E.U16 R102, desc[UR18][R76.64] ;  /* 0x000000124c669981 */ /* 0x000162000c1e1500 */
[----:B------:R-:W-:-:S04]  /*1f70*/  LOP3.LUT R78, R87, 0x3a, RZ, 0xfc, !PT ;  /* 0x0000003a574e7812 */ /* 0x000fc800078efcff */
[----:B------:R-:W-:Y:S02]  /*1f80*/  ISETP.GE.AND P0, PT, R78, UR17, PT ;  /* 0x000000114e007c0c */ /* 0x000fe4000bf06270 */
[----:B------:R-:W-:Y:S02]  /*1f90*/  LOP3.LUT R78, R87, 0x3c, RZ, 0xfc, !PT ;  /* 0x0000003c574e7812 */ /* 0x000fe400078efcff */
[----:B------:R-:W-:Y:S01]  /*1fa0*/  PRMT R100, RZ, 0x7610, R100 ;  /* 0x00007610ff647816 */ /* 0x000fe20000000064 */
[----:B0-----:R-:W-:Y:S01]  /*1fb0*/  IMAD.WIDE R76, R121, 0x2, R74 ;  /* 0x00000002794c7825 */ /* 0x001fe200078e024a */
[----:B------:R-:W-:Y:S02]  /*1fc0*/  ISETP.GE.AND P1, PT, R78, UR17, PT ;  /* 0x000000114e007c0c */ /* 0x000fe4000bf26270 */
[----:B------:R-:W-:-:S05]  /*1fd0*/  LOP3.LUT R87, R87, 0x3e, RZ, 0xfc, !PT ;  /* 0x0000003e57577812 */ /* 0x000fca00078efcff */
[----:B------:R0:W5:Y:S01]  /*1fe0*/  @!P0 LDG.E.U16 R100, desc[UR18][R76.64] ;  /* 0x000000124c648981 */ /* 0x000162000c1e1500 */
[----:B------:R-:W-:Y:S02]  /*1ff0*/  ISETP.GE.AND P0, PT, R87, UR17, PT ;  /* 0x0000001157007c0c */ /* 0x000fe4000bf06270 */
[----:B------:R-:W-:Y:S02]  /*2000*/  PRMT R87, RZ, 0x7610, R87 ;  /* 0x00007610ff577816 */ /* 0x000fe40000000057 */
[----:B------:R-:W-:Y:S01]  /*2010*/  PRMT R101, RZ, 0x7610, R101 ;  /* 0x00007610ff657816 */ /* 0x000fe20000000065 */
[----:B0-----:R-:W-:-:S05]  /*2020*/  IMAD.WIDE R76, R122, 0x2, R74 ;  /* 0x000000027a4c7825 */ /* 0x001fca00078e024a */
[----:B------:R0:W5:Y:S01]  /*2030*/  @!P1 LDG.E.U16 R87, desc[UR18][R76.64] ;  /* 0x000000124c579981 */ /* 0x000162000c1e1500 */
[----:B------:R-:W-:Y:S02]  /*2040*/  IMAD.SHL.U32 R78, R94, 0x80, RZ ;  /* 0x000000805e4e7824 */ /* 0x000fe400078e00ff */
[----:B0-----:R-:W-:-:S03]  /*2050*/  IMAD.WIDE R76, R123, 0x2, R74 ;  /* 0x000000027b4c7825 */ /* 0x001fc600078e024a */
[----:B------:R-:W-:Y:S02]  /*2060*/  LOP3.LUT R79, R78, 0x6000, RZ, 0xc0, !PT ;  /* 0x000060004e4f7812 */ /* 0x000fe400078ec0ff */
[----:B------:R0:W5:Y:S01]  /*2070*/  @!P0 LDG.E.U16 R101, desc[UR18][R76.64] ;  /* 0x000000124c658981 */ /* 0x000162000c1e1500 */
[C---:B------:R-:W-:Y:S02]  /*2080*/  LOP3.LUT R78, R94.reuse, 0x3f, RZ, 0xc0, !PT ;  /* 0x0000003f5e4e7812 */ /* 0x040fe400078ec0ff */
[----:B------:R-:W-:-:S03]  /*2090*/  LOP3.LUT P0, RZ, R94, 0x100, RZ, 0xc0, !PT ;  /* 0x000001005eff7812 */ /* 0x000fc6000780c0ff */
[----:B------:R-:W-:Y:S01]  /*20a0*/  IMAD R78, R78, 0x2, R79 ;  /* 0x000000024e4e7824 */ /* 0x000fe200078e024f */
[----:B------:R-:W-:-:S04]  /*20b0*/  SEL R103, RZ, 0x90, !P0 ;  /* 0x00000090ff677807 */ /* 0x000fc80004000000 */
[----:B------:R-:W-:Y:S01]  /*20c0*/  LOP3.LUT R103, R78, R103, RZ, 0x3c, !PT ;  /* 0x000000674e677212 */ /* 0x000fe200078e3cff */
[----:B------:R-:W-:Y:S01]  /*20d0*/  BAR.SYNC.DEFER_BLOCKING 0x0 ;  /* 0x0000000000007b1d */ /* 0x000fe20000010000 */
[----:B------:R-:W-:-:S04]  /*20e0*/  LOP3.LUT R78, R94, 0x3f, RZ, 0xc0, !PT ;  /* 0x0000003f5e4e7812 */ /* 0x000fc800078ec0ff */
[----:B------:R-:W-:Y:S01]  /*20f0*/  ISETP.GE.AND P0, PT, R78, UR17, PT ;  /* 0x000000114e007c0c */ /* 0x000fe2000bf06270 */
[----:B0-----:R-:W-:Y:S02]  /*2100*/  IMAD.MOV.U32 R76, RZ, RZ, R65 ;  /* 0x000000ffff4c7224 */ /* 0x001fe400078e0041 */
[----:B------:R-:W-:Y:S02]  /*2110*/  IMAD.MOV.U32 R77, RZ, RZ, R59 ;  /* 0x000000ffff4d7224 */ /* 0x000fe400078e003b */
[----:B------:R-:W-:-:S04]  /*2120*/  IMAD.WIDE R78, R11, 0x2, R76 ;  /* 0x000000020b4e7825 */ /* 0x000fc800078e024c */
[--C-:B------:R-:W-:Y:S01]  /*2130*/  IMAD.MOV.U32 R65, RZ, RZ, R10.reuse ;  /* 0x000000ffff417224 */ /* 0x100fe200078e000a */
[----:B--2---:R0:W-:Y:S01]  /*2140*/  STS.U16 [R103+UR16+0x400], R63 ;  /* 0x0004003f67007988 */ /* 0x0041e20008000410 */
[----:B------:R-:W-:Y:S01]  /*2150*/  PRMT R10, RZ, 0x7610, R10 ;  /* 0x00007610ff0a7816 */ /* 0x000fe2000000000a */
[--C-:B0-----:R-:W-:Y:S01]  /*2160*/  IMAD.MOV.U32 R63, RZ, RZ, R9.reuse ;  /* 0x000000ffff3f7224 */ /* 0x101fe200078e0009 */
[----:B------:R-:W-:Y:S01]  /*2170*/  PRMT R9, RZ, 0x7610, R9 ;  /* 0x00007610ff097816 */ /* 0x000fe20000000009 */
[----:B----4-:R0:W-:Y:S02]  /*2180*/  STS.U16 [R103+UR16+0x800], R71 ;  /* 0x0008004767007988 */ /* 0x0101e40008000410 */
[----:B0-----:R-:W-:-:S06]  /*2190*/  PRMT R71, RZ, 0x7610, R71 ;  /* 0x00007610ff477816 */ /* 0x001fcc0000000047 */
[----:B------:R0:W2:Y:S04]  /*21a0*/  @!P0 LDG.E.U16 R71, desc[UR18][R78.64] ;  /* 0x000000124e478981 */ /* 0x0000a8000c1e1500 */
[----:B---3--:R1:W-:Y:S02]  /*21b0*/  STS.U16 [R103+UR16+0xc00], R62 ;  /* 0x000c003e67007988 */ /* 0x0083e40008000410 */
[----:B-1----:R-:W-:-:S04]  /*21c0*/  IMAD.MOV.U32 R62, RZ, RZ, R73 ;  /* 0x000000ffff3e7224 */ /* 0x002fc800078e0049 */
[----:B0-----:R-:W-:-:S05]  /*21d0*/  IMAD.WIDE R78, R11, 0x2, R62 ;  /* 0x000000020b4e7825 */ /* 0x001fca00078e023e */
[----:B------:R0:W3:Y:S02]  /*21e0*/  @!P0 LDG.E.U16 R9, desc[UR18][R78.64] ;  /* 0x000000124e098981 */ /* 0x0000e4000c1e1500 */
[----:B0-----:R-:W-:-:S05]  /*21f0*/  IMAD.WIDE R78, R11, 0x2, R64 ;  /* 0x000000020b4e7825 */ /* 0x001fca00078e0240 */
[----:B------:R0:W4:Y:S01]  /*2200*/  @!P0 LDG.E.U16 R10, desc[UR18][R78.64] ;  /* 0x000000124e0a8981 */ /* 0x000122000c1e1500 */
[----:B------:R-:W-:-:S03]  /*2210*/  LOP3.LUT R73, R103, 0x20, RZ, 0x3c, !PT ;  /* 0x0000002067497812 */ /* 0x000fc600078e3cff */
[----:B------:R1:W-:Y:S01]  /*2220*/  STS.U16 [R103+UR16], R85 ;  /* 0x0000005567007988 */ /* 0x0003e20008000410 */
[--C-:B0-----:R-:W-:Y:S02]  /*2230*/  IMAD.MOV.U32 R78, RZ, RZ, R60.reuse ;  /* 0x000000ffff4e7224 */ /* 0x101fe400078e003c */
[----:B------:R-:W-:Y:S01]  /*2240*/  IMAD.MOV.U32 R79, RZ, RZ, R7 ;  /* 0x000000ffff4f7224 */ /* 0x000fe200078e0007 */
[----:B------:R-:W-:Y:S01]  /*2250*/  PRMT R60, RZ, 0x7610, R60 ;  /* 0x00007610ff3c7816 */ /* 0x000fe2000000003c */
[----:B------:R-:W-:Y:S02]  /*2260*/  IMAD.MOV.U32 R7, RZ, RZ, R6 ;  /* 0x000000ffff077224 */ /* 0x000fe400078e0006 */
[----:B------:R-:W-:Y:S01]  /*2270*/  IMAD.WIDE R94, R11, 0x2, R78 ;  /* 0x000000020b5e7825 */ /* 0x000fe200078e024e */
[----:B-----5:R0:W-:Y:S03]  /*2280*/  STS.U16 [R103+UR16+0x1000], R82 ;  /* 0x0010005267007988 */ /* 0x0201e60008000410 */
[----:B-1----:R-:W-:Y:S01]  /*2290*/  IMAD.MOV.U32 R85, RZ, RZ, R4 ;  /* 0x000000ffff557224 */ /* 0x002fe200078e0004 */
[----:B------:R-:W-:Y:S01]  /*22a0*/  STS.U16 [R103+UR16+0x1400], R89 ;  /* 0x0014005967007988 */ /* 0x000fe20008000410 */
[----:B------:R-:W-:-:S02]  /*22b0*/  IMAD.MOV.U32 R6, RZ, RZ, R66 ;  /* 0x000000ffff067224 */ /* 0x000fc400078e0042 */
[--C-:B------:R-:W-:Y:S01]  /*22c0*/  IMAD.MOV.U32 R4, RZ, RZ, R67.reuse ;  /* 0x000000ffff047224 */ /* 0x100fe200078e0043 */
[----:B------:R1:W5:Y:S01]  /*22d0*/  @!P0 LDG.E.U16 R60, desc[UR18][R94.64] ;  /* 0x000000125e3c8981 */ /* 0x000362000c1e1500 */
[----:B------:R-:W-:Y:S02]  /*22e0*/  PRMT R66, RZ, 0x7610, R66 ;  /* 0x00007610ff427816 */ /* 0x000fe40000000042 */
[----:B------:R-:W-:Y:S02]  /*22f0*/  PRMT R67, RZ, 0x7610, R67 ;  /* 0x00007610ff437816 */ /* 0x000fe40000000043 */
[----:B0-----:R-:W-:Y:S01]  /*2300*/  PRMT R82, RZ, 0x7610, R82 ;  /* 0x00007610ff527816 */ /* 0x001fe20000000052 */
[----:B-1----:R-:W-:-:S05]  /*2310*/  IMAD.WIDE R94, R11, 0x2, R6 ;  /* 0x000000020b5e7825 */ /* 0x002fca00078e0206 */
[----:B------:R0:W5:Y:S02]  /*2320*/  @!P0 LDG.E.U16 R66, desc[UR18][R94.64] ;  /* 0x000000125e428981 */ /* 0x000164000c1e1500 */
[----:B0-----:R-:W-:-:S05]  /*2330*/  IMAD.WIDE R94, R11, 0x2, R84 ;  /* 0x000000020b5e7825 */ /* 0x001fca00078e0254 */
[----:B------:R-:W5:Y:S04]  /*2340*/  @!P0 LDG.E.U16 R82, desc[UR18][R94.64] ;  /* 0x000000125e528981 */ /* 0x000f68000c1e1500 */
[----:B------:R-:W-:Y:S04]  /*2350*/  STS.U16 [R103+UR16+0x1800], R98 ;  /* 0x0018006267007988 */ /* 0x000fe80008000410 */
[----:B------:R-:W-:Y:S04]  /*2360*/  STS.U16 [R103+UR16+0x1c00], R102 ;  /* 0x001c006667007988 */ /* 0x000fe80008000410 */
[----:B------:R0:W-:Y:S04]  /*2370*/  STS.U16 [R73+UR16+0x500], R58 ;  /* 0x0005003a49007988 */ /* 0x0001e80008000410 */
[----:B------:R1:W-:Y:S01]  /*2380*/  STS.U16 [R73+UR16+0x100], R3 ;  /* 0x0001000349007988 */ /* 0x0003e20008000410 */
[----:B0-----:R-:W-:-:S04]  /*2390*/  IMAD.WIDE R58, R11, 0x2, R4 ;  /* 0x000000020b3a7825 */ /* 0x001fc800078e0204 */
[----:B-1----:R-:W-:Y:S01]  /*23a0*/  IMAD.MOV.U32 R3, RZ, RZ, R2 ;  /* 0x000000ffff037224 */ /* 0x002fe200078e0002 */
[----:B------:R0:W5:Y:S01]  /*23b0*/  @!P0 LDG.E.U16 R67, desc[UR18][R58.64] ;  /* 0x000000123a438981 */ /* 0x000162000c1e1500 */
[--C-:B------:R-:W-:Y:S01]  /*23c0*/  IMAD.MOV.U32 R2, RZ, RZ, R61.reuse ;  /* 0x000000ffff027224 */ /* 0x100fe200078e003d */
[----:B------:R-:W-:-:S03]  /*23d0*/  PRMT R61, RZ, 0x7610, R61 ;  /* 0x00007610ff3d7816 */ /* 0x000fc6000000003d */
[----:B0-----:R-:W-:-:S05]  /*23e0*/  IMAD.WIDE R58, R11, 0x2, R2 ;  /* 0x000000020b3a7825 */ /* 0x001fca00078e0202 */
[----:B------:R0:W5:Y:S01]  /*23f0*/  @!P0 LDG.E.U16 R61, desc[UR18][R58.64] ;  /* 0x000000123a3d8981 */ /* 0x000162000c1e1500 */
[----:B------:R-:W1:Y:S03]  /*2400*/  S2R R98, SR_TID.X ;  /* 0x0000000000627919 */ /* 0x000e660000002100 */
[----:B------:R-:W-:Y:S01]  /*2410*/  STS.U16 [R73+UR16+0x900], R57 ;  /* 0x0009003949007988 */ /* 0x000fe20008000410 */
[----:B0-----:R-:W-:-:S03]  /*2420*/  LOP3.LUT R58, R103, 0x60, RZ, 0x3c, !PT ;  /* 0x00000060673a7812 */ /* 0x001fc600078e3cff */
[----:B------:R0:W-:Y:S04]  /*2430*/  STS.U16 [R73+UR16+0xd00], R23 ;  /* 0x000d001749007988 */ /* 0x0001e80008000410 */
[----:B------:R-:W-:Y:S04]  /*2440*/  STS.U16 [R73+UR16+0x1100], R80 ;  /* 0x0011005049007988 */ /* 0x000fe80008000410 */
[----:B------:R-:W-:Y:S01]  /*2450*/  STS.U16 [R73+UR16+0x1500], R91 ;  /* 0x0015005b49007988 */ /* 0x000fe20008000410 */
[----:B------:R-:W-:Y:S01]  /*2460*/  USHF.L.U32 UR4, UR24, 0x7, URZ ;  /* 0x0000000718047899 */ /* 0x000fe2000800063f */
[----:B0-----:R-:W0:Y:S02]  /*2470*/  LDC R23, c[0x0][0x238] ;  /* 0x00008e00ff177b82 */ /* 0x001e240000000800 */
[----:B------:R-:W-:Y:S01]  /*2480*/  STS.U16 [R73+UR16+0x1900], R96 ;  /* 0x0019006049007988 */ /* 0x000fe20008000410 */
[----:B-1----:R-:W-:-:S02]  /*2490*/  LOP3.LUT R89, R98, 0x1ff, RZ, 0xc0, !PT ;  /* 0x000001ff62597812 */ /* 0x002fc400078ec0ff */
[----:B------:R-:W-:-:S03]  /*24a0*/  LOP3.LUT R57, R98, 0x1c0, RZ, 0xc0, !PT ;  /* 0x000001c062397812 */ /* 0x000fc600078ec0ff */
[----:B------:R-:W-:Y:S01]  /*24b0*/  IMAD.SHL.U32 R89, R89, 0x2, RZ ;  /* 0x0000000259597824 */ /* 0x000fe200078e00ff */
[----:B------:R-:W-:Y:S02]  /*24c0*/  SHF.R.U32.HI R94, RZ, 0x2, R57 ;  /* 0x00000002ff5e7819 */ /* 0x000fe40000011639 */
[----:B------:R-:W-:Y:S02]  /*24d0*/  LOP3.LUT R57, R103, 0x40, RZ, 0x3c, !PT ;  /* 0x0000004067397812 */ /* 0x000fe400078e3cff */
[----:B------:R-:W-:Y:S01]  /*24e0*/  LOP3.LUT R89, R89, R94, RZ, 0x3c, !PT ;  /* 0x0000005e59597212 */ /* 0x000fe200078e3cff */
[----:B------:R-:W-:Y:S04]  /*24f0*/  STS.U16 [R73+UR16+0x1d00], R100 ;  /* 0x001d006449007988 */ /* 0x000fe80008000410 */
        /* <DEDUP_REMOVED lines=16> */
[----:B--2---:R-:W-:Y:S04]  /*2600*/  STS.U16 [R89+UR16+0x8000], R71 ;  /* 0x0080004759007988 */ /* 0x004fe80008000410 */
[----:B---3--:R-:W-:Y:S04]  /*2610*/  STS.U16 [R89+UR16+0x8400], R9 ;  /* 0x0084000959007988 */ /* 0x008fe80008000410 */
[----:B----4-:R-:W-:Y:S04]  /*2620*/  STS.U16 [R89+UR16+0x8800], R10 ;  /* 0x0088000a59007988 */ /* 0x010fe80008000410 */
[----:B-----5:R-:W-:Y:S04]  /*2630*/  STS.U16 [R89+UR16+0x8c00], R60 ;  /* 0x008c003c59007988 */ /* 0x020fe80008000410 */
[----:B------:R1:W-:Y:S04]  /*2640*/  STS.U16 [R89+UR16+0x9000], R66 ;  /* 0x0090004259007988 */ /* 0x0003e80008000410 */
[----:B------:R-:W-:Y:S01]  /*2650*/  STS.U16 [R89+UR16+0x9400], R82 ;  /* 0x0094005259007988 */ /* 0x000fe20008000410 */
[----:B------:R-:W-:-:S04]  /*2660*/  ULOP3.LUT UR4, UR4, 0x600, URZ, 0xc0, !UPT ;  /* 0x0000060004047892 */ /* 0x000fc8000f8ec03f */
[----:B------:R-:W-:-:S04]  /*2670*/  ULEA.HI UR4, UR16, UR4, URZ, 0x1c ;  /* 0x0000000410047291 */ /* 0x000fc8000f8fe03f */
[----:B------:R-:W-:Y:S01]  /*2680*/  ULOP3.LUT UR12, UR4, 0x3fff, URZ, 0xc0, !UPT ;  /* 0x00003fff040c7892 */ /* 0x000fe2000f8ec03f */
[----:B------:R-:W-:Y:S01]  /*2690*/  UMOV UR15, 0x40000040 ;  /* 0x40000040000f7882 */ /* 0x000fe20000000000 */
[----:B------:R-:W-:Y:S01]  /*26a0*/  UMOV UR13, 0x40000040 ;  /* 0x40000040000d7882 */ /* 0x000fe20000000000 */
[----:B------:R-:W-:Y:S04]  /*26b0*/  STS.U16 [R89+UR16+0x9800], R67 ;  /* 0x0098004359007988 */ /* 0x000fe80008000410 */
[----:B------:R2:W-:Y:S01]  /*26c0*/  STS.U16 [R89+UR16+0x9c00], R61 ;  /* 0x009c003d59007988 */ /* 0x0005e20008000410 */
[----:B------:R3:W-:Y:S06]  /*26d0*/  MEMBAR.ALL.CTA ;  /* 0x0000000000007992 */ /* 0x0007ec0000008000 */
[----:B---3--:R-:W3:Y:S02]  /*26e0*/  FENCE.VIEW.ASYNC.S ;  /* 0x00000000000073c6 */ /* 0x008ee40000000000 */
[----:B---3--:R-:W-:Y:S06]  /*26f0*/  BAR.SYNC.DEFER_BLOCKING 0x0 ;  /* 0x0000000000007b1d */ /* 0x008fec0000010000 */
[----:B------:R-:W-:-:S06]  /*2700*/  WARPGROUP.ARRIVE ;  /* 0x00000000000079c5 */ /* 0x000fcc0000000000 */
[----:B------:R-:W-:Y:S01]  /*2710*/  HGMMA.64x64x16.F32 R24, gdesc[UR12].tnspA, R24 ;  /* 0x20e000000c1879f0 */ /* 0x000fe20008700818 */
[----:B------:R-:W-:Y:S01]  /*2720*/  UIADD3 UR12, UP0, UR12, 0x80, URZ ;  /* 0x000000800c0c7890 */ /* 0x000fe2000ff1e03f */
[----:B------:R-:W-:-:S03]  /*2730*/  UMOV UR4, URZ ;  /* 0x0000003f00047c82 */ /* 0x000fc60008000000 */
[----:B------:R-:W-:-:S03]  /*2740*/  UIADD3.X UR5, UR4, 0x40000040, URZ, UP0, !UPT ;  /* 0x4000004004057890 */ /* 0x000fc600087fe43f */
[----:B------:R-:W-:-:S06]  /*2750*/  UMOV UR4, UR12 ;  /* 0x0000000c00047c82 */ /* 0x000fcc0008000000 */
[----:B------:R-:W-:Y:S01]  /*2760*/  HGMMA.64x64x16.F32 R24, gdesc[UR4].tnspA, R24 ;  /* 0x20e00000041879f0 */ /* 0x000fe20008700818 */
[----:B------:R-:W-:Y:S02]  /*2770*/  UIADD3.64 UR20, UR4, 0x80, URZ ;  /* 0x0000008004147897 */ /* 0x000fe4000fffe03f */
[----:B------:R-:W-:-:S07]  /*2780*/  UIADD3.64 UR8, UR4, 0x100, URZ ;  /* 0x0000010004087897 */ /* 0x000fce000fffe03f */
[----:B------:R-:W-:Y:S01]  /*2790*/  HGMMA.64x64x16.F32 R24, gdesc[UR20].tnspA, R24 ;  /* 0x20e00000141879f0 */ /* 0x000fe20008700818 */
[----:B------:R-:W-:-:S05]  /*27a0*/  VIADD R8, R8, 0xffffffff ;  /* 0xffffffff08087836 */ /* 0x000fca0000000000 */
[----:B------:R-:W-:Y:S01]  /*27b0*/  ISETP.NE.U32.AND P0, PT, R8, RZ, PT ;  /* 0x000000ff0800720c */ /* 0x000fe20003f05070 */
[----:B------:R-:W-:Y:S01]  /*27c0*/  HGMMA.64x64x16.F32 R24, gdesc[UR8].tnspA, R24, gsb0 ;  /* 0x20e00000081879f0 */ /* 0x000fe20008000818 */
[----:B------:R-:W-:Y:S01]  /*27d0*/  IMAD.WIDE R6, R125, 0x2, R6 ;  /* 0x000000027d067825 */ /* 0x000fe200078e0206 */
[----:B------:R-:W-:-:S03]  /*27e0*/  UIADD3 UR17, UR17, -0x40, URZ ;  /* 0xffffffc011117890 */ /* 0x000fc6000fffe03f */
[----:B------:R-:W-:-:S04]  /*27f0*/  IMAD.WIDE R2, R125, 0x2, R2 ;  /* 0x000000027d027825 */ /* 0x000fc800078e0202 */
[----:B------:R-:W-:-:S04]  /*2800*/  IMAD.WIDE R4, R125, 0x2, R4 ;  /* 0x000000027d047825 */ /* 0x000fc800078e0204 */
[----:B------:R-:W-:-:S04]  /*2810*/  IMAD.WIDE R64, R125, 0x2, R64 ;  /* 0x000000027d407825 */ /* 0x000fc800078e0240 */
[----:B------:R-:W-:-:S04]  /*2820*/  IMAD.WIDE R84, R125, 0x2, R84 ;  /* 0x000000027d547825 */ /* 0x000fc800078e0254 */
[----:B------:R-:W-:-:S04]  /*2830*/  IMAD.WIDE R78, R125, 0x2, R78 ;  /* 0x000000027d4e7825 */ /* 0x000fc800078e024e */
[----:B------:R-:W-:-:S04]  /*2840*/  IMAD.WIDE R62, R125, 0x2, R62 ;  /* 0x000000027d3e7825 */ /* 0x000fc800078e023e */
[----:B0-----:R-:W-:Y:S02]  /*2850*/  IMAD.SHL.U32 R23, R23, 0x40, RZ ;  /* 0x0000004017177824 */ /* 0x001fe400078e00ff */
[----:B------:R-:W-:-:S04]  /*2860*/  IMAD.WIDE R76, R125, 0x2, R76 ;  /* 0x000000027d4c7825 */ /* 0x000fc800078e024c */
[----:B-1----:R-:W-:Y:S02]  /*2870*/  IMAD.MOV.U32 R66, RZ, RZ, R6 ;  /* 0x000000ffff427224 */ /* 0x002fe400078e0006 */
[----:B--2---:R-:W-:Y:S02]  /*2880*/  IMAD.MOV.U32 R61, RZ, RZ, R2 ;  /* 0x000000ffff3d7224 */ /* 0x004fe400078e0002 */
[----:B------:R-:W-:Y:S02]  /*2890*/  IMAD.MOV.U32 R67, RZ, RZ, R4 ;  /* 0x000000ffff437224 */ /* 0x000fe400078e0004 */
[----:B------:R-:W-:Y:S02]  /*28a0*/  IMAD.MOV.U32 R6, RZ, RZ, R7 ;  /* 0x000000ffff067224 */ /* 0x000fe400078e0007 */
[----:B------:R-:W-:Y:S02]  /*28b0*/  IMAD.MOV.U32 R10, RZ, RZ, R65 ;  /* 0x000000ffff0a7224 */ /* 0x000fe400078e0041 */
[----:B------:R-:W-:-:S02]  /*28c0*/  IMAD.MOV.U32 R2, RZ, RZ, R3 ;  /* 0x000000ffff027224 */ /* 0x000fc400078e0003 */
[----:B------:R-:W-:Y:S02]  /*28d0*/  IMAD.MOV.U32 R4, RZ, RZ, R85 ;  /* 0x000000ffff047224 */ /* 0x000fe400078e0055 */
[----:B------:R-:W-:Y:S02]  /*28e0*/  IMAD.MOV.U32 R60, RZ, RZ, R78 ;  /* 0x000000ffff3c7224 */ /* 0x000fe400078e004e */
[----:B------:R-:W-:Y:S02]  /*28f0*/  IMAD.MOV.U32 R7, RZ, RZ, R79 ;  /* 0x000000ffff077224 */ /* 0x000fe400078e004f */
[----:B------:R-:W-:-:S04]  /*2900*/  IMAD.WIDE R74, R23, 0x2, R74 ;  /* 0x00000002174a7825 */ /* 0x000fc800078e024a */
[----:B------:R-:W-:Y:S02]  /*2910*/  IMAD.MOV.U32 R73, RZ, RZ, R62 ;  /* 0x000000ffff497224 */ /* 0x000fe400078e003e */
[----:B------:R-:W-:Y:S02]  /*2920*/  IMAD.MOV.U32 R9, RZ, RZ, R63 ;  /* 0x000000ffff097224 */ /* 0x000fe400078e003f */
[----:B------:R-:W-:Y:S02]  /*2930*/  IMAD.MOV.U32 R65, RZ, RZ, R76 ;  /* 0x000000ffff417224 */ /* 0x000fe400078e004c */
[----:B------:R-:W-:Y:S01]  /*2940*/  IMAD.MOV.U32 R59, RZ, RZ, R77 ;  /* 0x000000ffff3b7224 */ /* 0x000fe200078e004d */
[----:B------:R-:W-:Y:S02]  /*2950*/  WARPGROUP.DEPBAR.LE gsb0, 0x0 ;  /* 0x00008000000079c5 */ /* 0x000fe40000010000 */
[----:B------:R-:W-:Y:S05]  /*2960*/  @P0 BRA `(.L_x_1) ;  /* 0xffffffec00340947 */ /* 0x000fea000383ffff */
[----:B------:R-:W-:Y:S02]  /*2970*/  F2FP.F16.F32.PACK_AB R51, R55, R51 ;  /* 0x000000333733723e */ /* 0x000fe400000000ff */
[----:B------:R-:W-:Y:S02]  /*2980*/  F2FP.F16.F32.PACK_AB R50, R54, R50 ;  /* 0x000000323632723e */ /* 0x000fe400000000ff */
[----:B------:R-:W-:Y:S02]  /*2990*/  F2FP.F16.F32.PACK_AB R49, R53, R49 ;  /* 0x000000313531723e */ /* 0x000fe400000000ff */
[----:B------:R-:W-:Y:S02]  /*29a0*/  F2FP.F16.F32.PACK_AB R48, R52, R48 ;  /* 0x000000303430723e */ /* 0x000fe400000000ff */
[----:B------:R-:W-:Y:S02]  /*29b0*/  F2FP.F16.F32.PACK_AB R43, R47, R43 ;  /* 0x0000002b2f2b723e */ /* 0x000fe400000000ff */
[----:B------:R-:W-:-:S02]  /*29c0*/  F2FP.F16.F32.PACK_AB R42, R46, R42 ;  /* 0x0000002a2e2a723e */ /* 0x000fc400000000ff */
        /* <DEDUP_REMOVED lines=9> */
[----:B------:R-:W-:-:S07]  /*2a60*/  F2FP.F16.F32.PACK_AB R28, R28, R24 ;  /* 0x000000181c1c723e */ /* 0x000fce00000000ff */
.L_x_0:
[----:B------:R-:W2:Y:S01]  /*2a70*/  LDL.LU R6, [R1] ;  /* 0x0000000001067983 */ /* 0x000ea20000300800 */
[----:B------:R-:W-:Y:S01]  /*2a80*/  ULDC UR4, c[0x0][0x244] ;  /* 0x0000910000047ab9 */ /* 0x000fe20000000800 */
[----:B------:R-:W-:Y:S01]  /*2a90*/  ULDC.64 UR6, c[0x0][0x228] ;  /* 0x00008a0000067ab9 */ /* 0x000fe20000000a00 */
[----:B------:R-:W1:Y:S02]  /*2aa0*/  S2R R7, SR_TID.X ;  /* 0x0000000000077919 */ /* 0x000e640000002100 */
[C---:B-1----:R-:W-:Y:S02]  /*2ab0*/  IMAD.SHL.U32 R2, R7.reuse, 0x10, RZ ;  /* 0x0000001007027824 */ /* 0x042fe400078e00ff */
[C---:B------:R-:W-:Y:S02]  /*2ac0*/  IMAD.SHL.U32 R4, R7.reuse, 0x200, RZ ;  /* 0x0000020007047824 */ /* 0x040fe400078e00ff */
[----:B------:R-:W-:Y:S01]  /*2ad0*/  IMAD.SHL.U32 R3, R7, 0x8, RZ ;  /* 0x0000000807037824 */ /* 0x000fe200078e00ff */
[----:B------:R-:W-:-:S02]  /*2ae0*/  LOP3.LUT R2, R2, 0x70, RZ, 0xc0, !PT ;  /* 0x0000007002027812 */ /* 0x000fc400078ec0ff */
[----:B------:R-:W-:Y:S02]  /*2af0*/  LOP3.LUT R5, R4, 0x1000, RZ, 0xc0, !PT ;  /* 0x0000100004057812 */ /* 0x000fe400078ec0ff */
[----:B------:R-:W-:Y:S02]  /*2b00*/  LOP3.LUT R3, R3, 0xf80, RZ, 0xc0, !PT ;  /* 0x00000f8003037812 */ /* 0x000fe400078ec0ff */
[----:B------:R-:W-:-:S05]  /*2b10*/  IADD3 R2, R5, UR16, R2 ;  /* 0x0000001005027c10 */ /* 0x000fca000fffe002 */
[----:B------:R-:W-:Y:S01]  /*2b20*/  IMAD.IADD R59, R3, 0x1, R2 ;  /* 0x00000001033b7824 */ /* 0x000fe200078e0202 */
[----:B------:R-:W-:Y:S01]  /*2b30*/  BAR.SYNC.DEFER_BLOCKING 0x0 ;  /* 0x0000000000007b1d */ /* 0x000fe20000010000 */
[----:B------:R-:W-:-:S05]  /*2b40*/  LOP3.LUT R25, R7, 0x1ff, RZ, 0xc0, !PT ;  /* 0x000001ff07197812 */ /* 0x000fca00078ec0ff */
[----:B------:R1:W-:Y:S01]  /*2b50*/  STSM.16.M88.4 [R59], R28 ;  /* 0x0000001c3b007844 */ /* 0x0003e20000000200 */
[----:B------:R-:W-:Y:S01]  /*2b60*/  LEA R25, R25, UR16, 0x4 ;  /* 0x0000001019197c11 */ /* 0x000fe2000f8e20ff */
[----:B------:R-:W-:Y:S01]  /*2b70*/  BAR.SYNC.DEFER_BLOCKING 0x0 ;  /* 0x0000000000007b1d */ /* 0x000fe20000010000 */
[----:B------:R-:W-:-:S04]  /*2b80*/  SHF.R.U32.HI R11, RZ, 0x8, R7 ;  /* 0x00000008ff0b7819 */ /* 0x000fc80000011607 */
[----:B------:R-:W-:-:S04]  /*2b90*/  SGXT.U32 R11, R11, 0x1 ;  /* 0x000000010b0b781a */ /* 0x000fc80000000000 */
[C-C-:B------:R-:W-:Y:S02]  /*2ba0*/  LOP3.LUT R8, R0.reuse, 0x4, R11.reuse, 0xfe, !PT ;  /* 0x0000000400087812 */ /* 0x140fe400078efe0b */
[C-C-:B------:R-:W-:Y:S02]  /*2bb0*/  LOP3.LUT R9, R0.reuse, 0x2, R11.reuse, 0xfe, !PT ;  /* 0x0000000200097812 */ /* 0x140fe400078efe0b */
[C---:B------:R-:W-:Y:S02]  /*2bc0*/  LOP3.LUT R10, R0.reuse, R11, RZ, 0xfc, !PT ;  /* 0x0000000b000a7212 */ /* 0x040fe400078efcff */
[C-C-:B------:R-:W-:Y:S02]  /*2bd0*/  LOP3.LUT R3, R0.reuse, 0x3e, R11.reuse, 0xfe, !PT ;  /* 0x0000003e00037812 */ /* 0x140fe400078efe0b */
[C-C-:B------:R-:W-:Y:S02]  /*2be0*/  LOP3.LUT R2, R0.reuse, 0x3c, R11.reuse, 0xfe, !PT ;  /* 0x0000003c00027812 */ /* 0x140fe400078efe0b */
[----:B------:R-:W-:-:S02]  /*2bf0*/  LOP3.LUT R16, R0, 0x3a, R11, 0xfe, !PT ;  /* 0x0000003a00107812 */ /* 0x000fc400078efe0b */
[C-C-:B------:R-:W-:Y:S02]  /*2c00*/  LOP3.LUT R19, R0.reuse, 0x38, R11.reuse, 0xfe, !PT ;  /* 0x0000003800137812 */ /* 0x140fe400078efe0b */
[C-C-:B------:R-:W-:Y:S02]  /*2c10*/  LOP3.LUT R18, R0.reuse, 0x36, R11.reuse, 0xfe, !PT ;  /* 0x0000003600127812 */ /* 0x140fe400078efe0b */
[C-C-:B------:R-:W-:Y:S02]  /*2c20*/  LOP3.LUT R20, R0.reuse, 0x34, R11.reuse, 0xfe, !PT ;  /* 0x0000003400147812 */ /* 0x140fe400078efe0b */
[C-C-:B------:R-:W-:Y:S02]  /*2c30*/  LOP3.LUT R21, R0.reuse, 0x32, R11.reuse, 0xfe, !PT ;  /* 0x0000003200157812 */ /* 0x140fe400078efe0b */
[C-C-:B------:R-:W-:Y:S02]  /*2c40*/  LOP3.LUT R23, R0.reuse, 0x30, R11.reuse, 0xfe, !PT ;  /* 0x0000003000177812 */ /* 0x140fe400078efe0b */
[----:B------:R-:W-:-:S02]  /*2c50*/  LOP3.LUT R24, R0, 0x2e, R11, 0xfe, !PT ;  /* 0x0000002e00187812 */ /* 0x000fc400078efe0b */
[C-C-:B------:R-:W-:Y:S02]  /*2c60*/  LOP3.LUT R22, R0.reuse, 0x2c, R11.reuse, 0xfe, !PT ;  /* 0x0000002c00167812 */ /* 0x140fe400078efe0b */
[C-C-:B------:R-:W-:Y:S02]  /*2c70*/  LOP3.LUT R26, R0.reuse, 0x2a, R11.reuse, 0xfe, !PT ;  /* 0x0000002a001a7812 */ /* 0x140fe400078efe0b */
[C-C-:B------:R-:W-:Y:S02]  /*2c80*/  LOP3.LUT R27, R0.reuse, 0x28, R11.reuse, 0xfe, !PT ;  /* 0x00000028001b7812 */ /* 0x140fe400078efe0b */
[C-C-:B-1----:R-:W-:Y:S02]  /*2c90*/  LOP3.LUT R28, R0.reuse, 0x26, R11.reuse, 0xfe, !PT ;  /* 0x00000026001c7812 */ /* 0x142fe400078efe0b */
        /* <DEDUP_REMOVED lines=11> */
[C-C-:B------:R-:W-:Y:S02]  /*2d50*/  LOP3.LUT R56, R0.reuse, 0xe, R11.reuse, 0xfe, !PT ;  /* 0x0000000e00387812 */ /* 0x140fe400078efe0b */
[C-C-:B0-----:R-:W-:Y:S02]  /*2d60*/  LOP3.LUT R57, R0.reuse, 0xc, R11.reuse, 0xfe, !PT ;  /* 0x0000000c00397812 */ /* 0x141fe400078efe0b */
[----:B------:R-:W-:-:S02]  /*2d70*/  LOP3.LUT R58, R0, 0xa, R11, 0xfe, !PT ;  /* 0x0000000a003a7812 */ /* 0x000fc400078efe0b */
[C-C-:B------:R-:W-:Y:S02]  /*2d80*/  LOP3.LUT R37, R0.reuse, 0x8, R11.reuse, 0xfe, !PT ;  /* 0x0000000800257812 */ /* 0x140fe400078efe0b */
[----:B------:R-:W-:Y:S02]  /*2d90*/  LOP3.LUT R36, R0, 0x6, R11, 0xfe, !PT ;  /* 0x0000000600247812 */ /* 0x000fe400078efe0b */
[C---:B--2---:R-:W-:Y:S01]  /*2da0*/  ISETP.GE.AND P0, PT, R6.reuse, UR6, PT ;  /* 0x0000000606007c0c */ /* 0x044fe2000bf06270 */
[----:B------:R-:W-:Y:S01]  /*2db0*/  IMAD R17, R6, UR4, RZ ;  /* 0x0000000406117c24 */ /* 0x000fe2000f8e02ff */
[----:B------:R-:W-:Y:S01]  /*2dc0*/  ULDC.64 UR4, c[0x0][0x220] ;  /* 0x0000880000047ab9 */ /* 0x000fe20000000a00 */
[----:B------:R-:W0:Y:S01]  /*2dd0*/  LDS.128 R4, [R25] ;  /* 0x0000000019047984 */ /* 0x000e220000000c00 */
[----:B------:R-:W-:Y:S06]  /*2de0*/  BAR.SYNC.DEFER_BLOCKING 0x0 ;  /* 0x0000000000007b1d */ /* 0x000fec0000010000 */
[----:B------:R1:W-:Y:S02]  /*2df0*/  STSM.16.M88.4 [R59], R32 ;  /* 0x000000203b007844 */ /* 0x0003e40000000200 */
[----:B------:R-:W-:Y:S06]  /*2e00*/  BAR.SYNC.DEFER_BLOCKING 0x0 ;  /* 0x0000000000007b1d */ /* 0x000fec0000010000 */
[----:B------:R-:W2:Y:S02]  /*2e10*/  LDS.128 R12, [R25] ;  /* 0x00000000190c7984 */ /* 0x000ea40000000c00 */
[----:B------:R-:W-:Y:S01]  /*2e20*/  BAR.SYNC.DEFER_BLOCKING 0x0 ;  /* 0x0000000000007b1d */ /* 0x000fe20000010000 */
[----:B------:R-:W-:-:S02]  /*2e30*/  LEA R0, P1, R17, UR4, 0x1 ;  /* 0x0000000411007c11 */ /* 0x000fc4000f8208ff */
[----:B------:R-:W-:-:S03]  /*2e40*/  ISETP.LT.AND P4, PT, R10, UR7, !P0 ;  /* 0x000000070a007c0c */ /* 0x000fc6000c781270 */
[----:B------:R-:W-:Y:S01]  /*2e50*/  ULDC UR4, c[0x0][0x248] ;  /* 0x0000920000047ab9 */ /* 0x000fe20000000800 */
[----:B------:R3:W-:Y:S01]  /*2e60*/  STSM.16.M88.4 [R59], R40 ;  /* 0x000000283b007844 */ /* 0x0007e20000000200 */
[----:B------:R-:W-:Y:S01]  /*2e70*/  IMAD R31, R10, UR4, RZ ;  /* 0x000000040a1f7c24 */ /* 0x000fe2000f8e02ff */
[----:B------:R-:W-:Y:S01]  /*2e80*/  BAR.SYNC.DEFER_BLOCKING 0x0 ;  /* 0x0000000000007b1d */ /* 0x000fe20000010000 */
[C---:B------:R-:W-:Y:S01]  /*2e90*/  ISETP.LT.AND P3, PT, R9.reuse, UR7, !P0 ;  /* 0x0000000709007c0c */ /* 0x040fe2000c761270 */
[----:B-1----:R-:W-:Y:S01]  /*2ea0*/  IMAD R33, R9, UR4, RZ ;  /* 0x0000000409217c24 */ /* 0x002fe2000f8e02ff */
[C---:B------:R-:W-:Y:S01]  /*2eb0*/  ISETP.LT.AND P2, PT, R8.reuse, UR7, !P0 ;  /* 0x0000000708007c0c */ /* 0x040fe2000c741270 */
[----:B------:R-:W-:Y:S02]  /*2ec0*/  IMAD R35, R8, UR4, RZ ;  /* 0x0000000408237c24 */ /* 0x000fe4000f8e02ff */
[----:B------:R-:W1:Y:S02]  /*2ed0*/  LDS.128 R8, [R25] ;  /* 0x0000000019087984 */ /* 0x000e640000000c00 */
[----:B------:R-:W-:Y:S01]  /*2ee0*/  BAR.SYNC.DEFER_BLOCKING 0x0 ;  /* 0x0000000000007b1d */ /* 0x000fe20000010000 */
[----:B------:R-:W-:-:S02]  /*2ef0*/  LEA.HI.X.SX32 R17, R17, UR5, 0x1, P1 ;  /* 0x0000000511117c11 */ /* 0x000fc400088f0eff */
[-C--:B------:R-:W-:Y:S02]  /*2f00*/  LEA R30, P1, R31, R0.reuse, 0x1 ;  /* 0x000000001f1e7211 */ /* 0x080fe400078208ff */
[-C--:B------:R-:W-:Y:S01]  /*2f10*/  LEA R32, P5, R33, R0.reuse, 0x1 ;  /* 0x0000000021207211 */ /* 0x080fe200078a08ff */
[----:B------:R-:W-:Y:S02]  /*2f20*/  STSM.16.M88.4 [R59], R48 ;  /* 0x000000303b007844 */ /* 0x000fe40000000200 */
[----:B------:R-:W-:Y:S01]  /*2f30*/  BAR.SYNC.DEFER_BLOCKING 0x0 ;  /* 0x0000000000007b1d */ /* 0x000fe20000010000 */
[----:B------:R-:W-:Y:S02]  /*2f40*/  LEA R34, P6, R35, R0, 0x1 ;  /* 0x0000000023227211 */ /* 0x000fe400078c08ff */
[-C--:B------:R-:W-:Y:S01]  /*2f50*/  LEA.HI.X.SX32 R31, R31, R17.reuse, 0x1, P1 ;  /* 0x000000111f1f7211 */ /* 0x080fe200008f0eff */
[----:B---3--:R-:W-:Y:S01]  /*2f60*/  IMAD R40, R36, UR4, RZ ;  /* 0x0000000424287c24 */ /* 0x008fe2000f8e02ff */
[----:B------:R-:W-:-:S02]  /*2f70*/  LEA.HI.X.SX32 R33, R33, R17, 0x1, P5 ;  /* 0x0000001121217211 */ /* 0x000fc400028f0eff */
[----:B------:R-:W-:Y:S02]  /*2f80*/  ISETP.LT.AND P1, PT, R36, UR7, !P0 ;  /* 0x0000000724007c0c */ /* 0x000fe4000c721270 */
[----:B------:R-:W-:Y:S01]  /*2f90*/  LEA.HI.X.SX32 R35, R35, R17, 0x1, P6 ;  /* 0x0000001123237211 */ /* 0x000fe200030f0eff */
[----:B------:R-:W-:Y:S01]  /*2fa0*/  IMAD R41, R37, UR4, RZ ;  /* 0x0000000425297c24 */ /* 0x000fe2000f8e02ff */
[----:B0-----:R0:W-:Y:S04]  /*2fb0*/  @P4 STG.E.U16 desc[UR18][R30.64], R4 ;  /* 0x000000041e004986 */ /* 0x0011e8000c101512 */
[----:B------:R-:W-:Y:S01]  /*2fc0*/  @P3 STG.E.U16 desc[UR18][R32.64], R5 ;  /* 0x0000000520003986 */ /* 0x000fe2000c101512 */
[----:B------:R-:W-:-:S03]  /*2fd0*/  LEA R36, P3, R40, R0, 0x1 ;  /* 0x0000000028247211 */ /* 0x000fc600078608ff */
[----:B------:R3:W-:Y:S01]  /*2fe0*/  @P2 STG.E.U16 desc[UR18][R34.64], R6 ;  /* 0x0000000622002986 */ /* 0x0007e2000c101512 */
[----:B------:R-:W-:Y:S02]  /*2ff0*/  ISETP.LT.AND P2, PT, R37, UR7, !P0 ;  /* 0x0000000725007c0c */ /* 0x000fe4000c741270 */
[----:B------:R-:W-:Y:S02]  /*3000*/  LEA.HI.X.SX32 R37, R40, R17, 0x1, P3 ;  /* 0x0000001128257211 */ /* 0x000fe400018f0eff */
[C---:B------:R-:W-:Y:S01]  /*3010*/  ISETP.LT.AND P4, PT, R58.reuse, UR7, !P0 ;  /* 0x000000073a007c0c */ /* 0x040fe2000c781270 */
[----:B------:R-:W-:Y:S01]  /*3020*/  IMAD R58, R58, UR4, RZ ;  /* 0x000000043a3a7c24 */ /* 0x000fe2000f8e02ff */
[----:B------:R-:W-:Y:S01]  /*3030*/  ISETP.LT.AND P3, PT, R57, UR7, !P0 ;  /* 0x0000000739007c0c */ /* 0x000fe2000c761270 */
[----:B------:R4:W-:Y:S01]  /*3040*/  @P1 STG.E.U16 desc[UR18][R36.64], R7 ;  /* 0x0000000724001986 */ /* 0x0009e2000c101512 */
[----:B0-----:R-:W-:Y:S01]  /*3050*/  LEA R30, P1, R41, R0, 0x1 ;  /* 0x00000000291e7211 */ /* 0x001fe200078208ff */
[----:B------:R-:W-:Y:S01]  /*3060*/  IMAD R57, R57, UR4, RZ ;  /* 0x0000000439397c24 */ /* 0x000fe2000f8e02ff */
[----:B---3--:R-:W-:-:S02]  /*3070*/  PRMT R35, R4, 0x7632, R35 ;  /* 0x0000763204237816 */ /* 0x008fc40000000023 */
[CC--:B------:R-:W-:Y:S02]  /*3080*/  LEA R4, P5, R58.reuse, R0.reuse, 0x1 ;  /* 0x000000003a047211 */ /* 0x0c0fe400078a08ff */
[-C--:B------:R-:W-:Y:S02]  /*3090*/  LEA.HI.X.SX32 R31, R41, R17.reuse, 0x1, P1 ;  /* 0x00000011291f7211 */ /* 0x080fe400008f0eff */
[----:B------:R-:W-:Y:S02]  /*30a0*/  PRMT R6, R5, 0x7632, R6 ;  /* 0x0000763205067816 */ /* 0x000fe40000000006 */
[----:B------:R-:W-:Y:S02]  /*30b0*/  LEA.HI.X.SX32 R5, R58, R17, 0x1, P5 ;  /* 0x000000113a057211 */ /* 0x000fe400028f0eff */
[----:B------:R-:W-:Y:S01]  /*30c0*/  LEA R32, P6, R57, R0, 0x1 ;  /* 0x0000000039207211 */ /* 0x000fe200078c08ff */
[----:B------:R-:W-:Y:S01]  /*30d0*/  @P2 STG.E.U16 desc[UR18][R30.64], R35 ;  /* 0x000000231e002986 */ /* 0x000fe2000c101512 */
[----:B----4-:R-:W-:-:S02]  /*30e0*/  PRMT R37, R6, 0x7632, R37 ;  /* 0x0000763206257816 */ /* 0x010fc40000000025 */
[----:B------:R-:W-:Y:S01]  /*30f0*/  LEA.HI.X.SX32 R33, R57, R17, 0x1, P6 ;  /* 0x0000001139217211 */ /* 0x000fe200030f0eff */
[----:B------:R0:W-:Y:S01]  /*3100*/  @P4 STG.E.U16 desc[UR18][R4.64], R6 ;  /* 0x0000000604004986 */ /* 0x0001e2000c101512 */
[C---:B------:R-:W-:Y:S01]  /*3110*/  ISETP.LT.AND P2, PT, R56.reuse, UR7, !P0 ;  /* 0x0000000738007c0c */ /* 0x040fe2000c741270 */
[----:B------:R-:W-:Y:S01]  /*3120*/  IMAD R56, R56, UR4, RZ ;  /* 0x0000000438387c24 */ /* 0x000fe2000f8e02ff */
[C---:B------:R-:W-:Y:S01]  /*3130*/  ISETP.LT.AND P4, PT, R55.reuse, UR7, !P0 ;  /* 0x0000000737007c0c */ /* 0x040fe2000c781270 */
[----:B------:R-:W-:Y:S01]  /*3140*/  IMAD R55, R55, UR4, RZ ;  /* 0x0000000437377c24 */ /* 0x000fe2000f8e02ff */
[----:B------:R-:W-:Y:S01]  /*3150*/  @P3 STG.E.U16 desc[UR18][R32.64], R37 ;  /* 0x0000002520003986 */ /* 0x000fe2000c101512 */
[C---:B------:R-:W-:Y:S01]  /*3160*/  ISETP.LT.AND P3, PT, R54.reuse, UR7, !P0 ;  /* 0x0000000736007c0c */ /* 0x040fe2000c761270 */
[----:B------:R-:W-:Y:S01]  /*3170*/  IMAD R54, R54, UR4, RZ ;  /* 0x0000000436367c24 */ /* 0x000fe2000f8e02ff */
[-C--:B------:R-:W-:Y:S02]  /*3180*/  LEA R34, P6, R56, R0.reuse, 0x1 ;  /* 0x0000000038227211 */ /* 0x080fe400078c08ff */
[C---:B------:R-:W-:Y:S01]  /*3190*/  ISETP.LT.AND P1, PT, R53.reuse, UR7, !P0 ;  /* 0x0000000735007c0c */ /* 0x040fe2000c721270 */
[----:B------:R-:W-:Y:S01]  /*31a0*/  IMAD R53, R53, UR4, RZ ;  /* 0x0000000435357c24 */ /* 0x000fe2000f8e02ff */
[----:B0-----:R-:W-:-:S02]  /*31b0*/  LEA R4, P5, R55, R0, 0x1 ;  /* 0x0000000037047211 */ /* 0x001fc400078a08ff */
[-C--:B------:R-:W-:Y:S02]  /*31c0*/  LEA.HI.X.SX32 R35, R56, R17.reuse, 0x1, P6 ;  /* 0x0000001138237211 */ /* 0x080fe400030f0eff */
[----:B------:R-:W-:Y:S02]  /*31d0*/  PRMT R31, R7, 0x7632, R31 ;  /* 0x00007632071f7816 */ /* 0x000fe4000000001f */
[-C--:B------:R-:W-:Y:S02]  /*31e0*/  LEA.HI.X.SX32 R5, R55, R17.reuse, 0x1, P5 ;  /* 0x0000001137057211 */ /* 0x080fe400028f0eff */
[CC--:B------:R-:W-:Y:S02]  /*31f0*/  LEA R6, P6, R54.reuse, R0.reuse, 0x1 ;  /* 0x0000000036067211 */ /* 0x0c0fe400078c08ff */
[----:B------:R-:W-:Y:S01]  /*3200*/  LEA R30, P5, R53, R0, 0x1 ;  /* 0x00000000351e7211 */ /* 0x000fe200078a08ff */
[----:B------:R0:W-:Y:S01]  /*3210*/  @P2 STG.E.U16 desc[UR18][R34.64], R31 ;  /* 0x0000001f22002986 */ /* 0x0001e2000c101512 */
[----:B------:R-:W-:-:S02]  /*3220*/  LEA.HI.X.SX32 R7, R54, R17, 0x1, P6 ;  /* 0x0000001136077211 */ /* 0x000fc400030f0eff */
[C---:B------:R-:W-:Y:S01]  /*3230*/  ISETP.LT.AND P2, PT, R52.reuse, UR7, !P0 ;  /* 0x0000000734007c0c */ /* 0x040fe2000c741270 */
[----:B------:R-:W-:Y:S01]  /*3240*/  IMAD R52, R52, UR4, RZ ;  /* 0x0000000434347c24 */ /* 0x000fe2000f8e02ff */
[----:B--2---:R2:W-:Y:S01]  /*3250*/  @P4 STG.E.U16 desc[UR18][R4.64], R12 ;  /* 0x0000000c04004986 */ /* 0x0045e2000c101512 */
[----:B0-----:R-:W-:Y:S02]  /*3260*/  LEA.HI.X.SX32 R31, R53, R17, 0x1, P5 ;  /* 0x00000011351f7211 */ /* 0x001fe400028f0eff */
[C---:B------:R-:W-:Y:S01]  /*3270*/  ISETP.LT.AND P5, PT, R47.reuse, UR7, !P0 ;  /* 0x000000072f007c0c */ /* 0x040fe2000c7a1270 */
[----:B------:R-:W-:Y:S01]  /*3280*/  IMAD R47, R47, UR4, RZ ;  /* 0x000000042f2f7c24 */ /* 0x000fe2000f8e02ff */
[----:B------:R0:W-:Y:S01]  /*3290*/  @P3 STG.E.U16 desc[UR18][R6.64], R13 ;  /* 0x0000000d06003986 */ /* 0x0001e2000c101512 */
[----:B------:R-:W-:-:S03]  /*32a0*/  LEA R32, P3, R52, R0, 0x1 ;  /* 0x0000000034207211 */ /* 0x000fc600078608ff */
[----:B------:R3:W-:Y:S01]  /*32b0*/  @P1 STG.E.U16 desc[UR18][R30.64], R14 ;  /* 0x0000000e1e001986 */ /* 0x0007e2000c101512 */
[C---:B------:R-:W-:Y:S01]  /*32c0*/  ISETP.LT.AND P1, PT, R46.reuse, UR7, !P0 ;  /* 0x000000072e007c0c */ /* 0x040fe2000c721270 */
[----:B------:R-:W-:Y:S01]  /*32d0*/  IMAD R46, R46, UR4, RZ ;  /* 0x000000042e2e7c24 */ /* 0x000fe2000f8e02ff */
[CC--:B--2---:R-:W-:Y:S02]  /*32e0*/  LEA R4, P4, R47.reuse, R0.reuse, 0x1 ;  /* 0x000000002f047211 */ /* 0x0c4fe400078808ff */
[-C--:B------:R-:W-:Y:S02]  /*32f0*/  LEA.HI.X.SX32 R33, R52, R17.reuse, 0x1, P3 ;  /* 0x0000001134217211 */ /* 0x080fe400018f0eff */
[----:B------:R-:W-:Y:S02]  /*3300*/  LEA.HI.X.SX32 R5, R47, R17, 0x1, P4 ;  /* 0x000000112f057211 */ /* 0x000fe400020f0eff */
[----:B0-----:R-:W-:Y:S02]  /*3310*/  PRMT R7, R12, 0x7632, R7 ;  /* 0x000076320c077816 */ /* 0x001fe40000000007 */
[----:B------:R-:W-:Y:S01]  /*3320*/  LEA R6, P3, R46, R0, 0x1 ;  /* 0x000000002e067211 */ /* 0x000fe200078608ff */
[----:B------:R-:W-:Y:S01]  /*3330*/  @P2 STG.E.U16 desc[UR18][R32.64], R15 ;  /* 0x0000000f20002986 */ /* 0x000fe2000c101512 */
[C---:B------:R-:W-:Y:S01]  /*3340*/  ISETP.LT.AND P4, PT, R45.reuse, UR7, !P0 ;  /* 0x000000072d007c0c */ /* 0x040fe2000c781270 */
[----:B------:R-:W-:-:S02]  /*3350*/  IMAD R45, R45, UR4, RZ ;  /* 0x000000042d2d7c24 */ /* 0x000fc4000f8e02ff */
[----:B------:R0:W-:Y:S01]  /*3360*/  @P5 STG.E.U16 desc[UR18][R4.64], R7 ;  /* 0x0000000704005986 */ /* 0x0001e2000c101512 */
[----:B------:R-:W-:Y:S02]  /*3370*/  PRMT R13, R13, 0x7632, R13 ;  /* 0x000076320d0d7816 */ /* 0x000fe4000000000d */
[----:B------:R-:W-:Y:S02]  /*3380*/  LEA R12, P2, R45, R0, 0x1 ;  /* 0x000000002d0c7211 */ /* 0x000fe400078408ff */
[----:B---3--:R-:W-:Y:S02]  /*3390*/  PRMT R31, R14, 0x7632, R31 ;  /* 0x000076320e1f7816 */ /* 0x008fe4000000001f */
[----:B0-----:R-:W-:Y:S02]  /*33a0*/  LEA.HI.X.SX32 R7, R46, R17, 0x1, P3 ;  /* 0x000000112e077211 */ /* 0x001fe400018f0eff */
[C---:B------:R-:W-:Y:S01]  /*33b0*/  ISETP.LT.AND P3, PT, R44.reuse, UR7, !P0 ;  /* 0x000000072c007c0c */ /* 0x040fe2000c761270 */
[----:B------:R-:W-:-:S02]  /*33c0*/  IMAD R44, R44, UR4, RZ ;  /* 0x000000042c2c7c24 */ /* 0x000fc4000f8e02ff */
[----:B------:R0:W-:Y:S01]  /*33d0*/  @P1 STG.E.U16 desc[UR18][R6.64], R13 ;  /* 0x0000000d06001986 */ /* 0x0001e2000c101512 */
[C---:B------:R-:W-:Y:S02]  /*33e0*/  ISETP.LT.AND P1, PT, R39.reuse, UR7, !P0 ;  /* 0x0000000727007c0c */ /* 0x040fe4000c721270 */
[CC--:B------:R-:W-:Y:S01]  /*33f0*/  LEA R14, P5, R44.reuse, R0.reuse, 0x1 ;  /* 0x000000002c0e7211 */ /* 0x0c0fe200078a08ff */
[----:B------:R-:W-:Y:S01]  /*3400*/  IMAD R39, R39, UR4, RZ ;  /* 0x0000000427277c24 */ /* 0x000fe2000f8e02ff */
[----:B------:R-:W-:Y:S01]  /*3410*/  PRMT R35, R15, 0x7632, R35 ;  /* 0x000076320f237816 */ /* 0x000fe20000000023 */
[----:B------:R-:W2:Y:S01]  /*3420*/  LDS.128 R4, [R25] ;  /* 0x0000000019047984 */ /* 0x000ea20000000c00 */
[-C--:B------:R-:W-:Y:S02]  /*3430*/  LEA.HI.X.SX32 R15, R44, R17.reuse, 0x1, P5 ;  /* 0x000000112c0f7211 */ /* 0x080fe400028f0eff */
[-C--:B0-----:R-:W-:Y:S02]  /*3440*/  LEA.HI.X.SX32 R13, R45, R17.reuse, 0x1, P2 ;  /* 0x000000112d0d7211 */ /* 0x081fe400010f0eff */
[C---:B------:R-:W-:Y:S01]  /*3450*/  ISETP.LT.AND P2, PT, R38.reuse, UR7, !P0 ;  /* 0x0000000726007c0c */ /* 0x040fe2000c741270 */
[----:B------:R-:W-:Y:S01]  /*3460*/  IMAD R38, R38, UR4, RZ ;  /* 0x0000000426267c24 */ /* 0x000fe2000f8e02ff */
[-C--:B------:R-:W-:Y:S01]  /*3470*/  LEA R30, P6, R39, R0.reuse, 0x1 ;  /* 0x00000000271e7211 */ /* 0x080fe200078c08ff */
[----:B------:R0:W-:Y:S03]  /*3480*/  @P4 STG.E.U16 desc[UR18][R12.64], R31 ;  /* 0x0000001f0c004986 */ /* 0x0001e6000c101512 */
[C---:B------:R-:W-:Y:S01]  /*3490*/  LEA R32, P4, R38.reuse, R0, 0x1 ;  /* 0x0000000026207211 */ /* 0x040fe200078808ff */
[----:B------:R3:W-:Y:S01]  /*34a0*/  @P3 STG.E.U16 desc[UR18][R14.64], R35 ;  /* 0x000000230e003986 */ /* 0x0007e2000c101512 */
[C---:B------:R-:W-:Y:S01]  /*34b0*/  ISETP.LT.AND P3, PT, R29.reuse, UR7, !P0 ;  /* 0x000000071d007c0c */ /* 0x040fe2000c761270 */
[----:B------:R-:W-:Y:S01]  /*34c0*/  IMAD R29, R29, UR4, RZ ;  /* 0x000000041d1d7c24 */ /* 0x000fe2000f8e02ff */
[----:B------:R-:W-:-:S02]  /*34d0*/  LEA.HI.X.SX32 R33, R38, R17, 0x1, P4 ;  /* 0x0000001126217211 */ /* 0x000fc400020f0eff */
[----:B0-----:R-:W-:Y:S02]  /*34e0*/  LEA.HI.X.SX32 R31, R39, R17, 0x1, P6 ;  /* 0x00000011271f7211 */ /* 0x001fe400030f0eff */
[----:B------:R-:W-:-:S03]  /*34f0*/  LEA R34, P4, R29, R0, 0x1 ;  /* 0x000000001d227211 */ /* 0x000fc600078808ff */
[----:B-1----:R-:W-:Y:S01]  /*3500*/  @P1 STG.E.U16 desc[UR18][R30.64], R8 ;  /* 0x000000081e001986 */ /* 0x002fe2000c101512 */
[----:B------:R-:W-:-:S03]  /*3510*/  ISETP.LT.AND P1, PT, R27, UR7, !P0 ;  /* 0x000000071b007c0c */ /* 0x000fc6000c721270 */
[----:B------:R0:W-:Y:S01]  /*3520*/  @P2 STG.E.U16 desc[UR18][R32.64], R9 ;  /* 0x0000000920002986 */ /* 0x0001e2000c101512 */
[C---:B------:R-:W-:Y:S01]  /*3530*/  ISETP.LT.AND P2, PT, R28.reuse, UR7, !P0 ;  /* 0x000000071c007c0c */ /* 0x040fe2000c741270 */
[----:B------:R-:W-:Y:S01]  /*3540*/  IMAD R28, R28, UR4, RZ ;  /* 0x000000041c1c7c24 */ /* 0x000fe2000f8e02ff */
[----:B---3--:R-:W-:Y:S01]  /*3550*/  LEA.HI.X.SX32 R35, R29, R17, 0x1, P4 ;  /* 0x000000111d237211 */ /* 0x008fe200020f0eff */
[----:B------:R-:W-:-:S03]  /*3560*/  IMAD R27, R27, UR4, RZ ;  /* 0x000000041b1b7c24 */ /* 0x000fc6000f8e02ff */
[-C--:B------:R-:W-:Y:S01]  /*3570*/  LEA R12, P5, R28, R0.reuse, 0x1 ;  /* 0x000000001c0c7211 */ /* 0x080fe200078a08ff */
[----:B------:R-:W-:Y:S01]  /*3580*/  @P3 STG.E.U16 desc[UR18][R34.64], R10 ;  /* 0x0000000a22003986 */ /* 0x000fe2000c101512 */
[C---:B------:R-:W-:Y:S01]  /*3590*/  LEA R14, P3, R27.reuse, R0, 0x1 ;  /* 0x000000001b0e7211 */ /* 0x040fe200078608ff */
[C---:B------:R-:W-:Y:S01]  /*35a0*/  IMAD R29, R26.reuse, UR4, RZ ;  /* 0x000000041a1d7c24 */ /* 0x040fe2000f8e02ff */
[----:B------:R-:W-:Y:S02]  /*35b0*/  ISETP.LT.AND P4, PT, R26, UR7, !P0 ;  /* 0x000000071a007c0c */ /* 0x000fe4000c781270 */
[-C--:B------:R-:W-:Y:S02]  /*35c0*/  LEA.HI.X.SX32 R13, R28, R17.reuse, 0x1, P5 ;  /* 0x000000111c0d7211 */ /* 0x080fe400028f0eff */
[----:B0-----:R-:W-:Y:S02]  /*35d0*/  PRMT R9, R8, 0x7632, R9 ;  /* 0x0000763208097816 */ /* 0x001fe40000000009 */
[----:B------:R-:W-:-:S02]  /*35e0*/  LEA.HI.X.SX32 R15, R27, R17, 0x1, P3 ;  /* 0x000000111b0f7211 */ /* 0x000fc400018f0eff */
[-C--:B------:R-:W-:Y:S01]  /*35f0*/  LEA R26, P6, R29, R0.reuse, 0x1 ;  /* 0x000000001d1a7211 */ /* 0x080fe200078c08ff */
[----:B------:R-:W-:Y:S01]  /*3600*/  @P2 STG.E.U16 desc[UR18][R12.64], R11 ;  /* 0x0000000b0c002986 */ /* 0x000fe2000c101512 */
[----:B------:R-:W-:Y:S02]  /*3610*/  PRMT R28, R9, 0x7632, R28 ;  /* 0x00007632091c7816 */ /* 0x000fe4000000001c */
        /* <DEDUP_REMOVED lines=9> */
[----:B------:R-:W-:-:S02]  /*36b0*/  LEA R8, P6, R22, R0, 0x1 ;  /* 0x0000000016087211 */ /* 0x000fc400078c08ff */
[C---:B------:R-:W-:Y:S01]  /*36c0*/  ISETP.LT.AND P4, PT, R21.reuse, UR7, !P0 ;  /* 0x0000000715007c0c */ /* 0x040fe2000c781270 */
[----:B------:R-:W-:Y:S01]  /*36d0*/  IMAD R21, R21, UR4, RZ ;  /* 0x0000000415157c24 */ /* 0x000fe2000f8e02ff */
[----:B0-----:R-:W-:Y:S02]  /*36e0*/  PRMT R15, R10, 0x7632, R15 ;  /* 0x000076320a0f7816 */ /* 0x001fe4000000000f */
[-C--:B------:R-:W-:Y:S02]  /*36f0*/  LEA R10, P5, R24, R0.reuse, 0x1 ;  /* 0x00000000180a7211 */ /* 0x080fe400078a08ff */
[----:B------:R-:W-:Y:S02]  /*3700*/  LEA.HI.X.SX32 R9, R22, R17, 0x1, P6 ;  /* 0x0000001116097211 */ /* 0x000fe400030f0eff */
[----:B------:R-:W-:Y:S02]  /*3710*/  PRMT R25, R11, 0x7632, R25 ;  /* 0x000076320b197816 */ /* 0x000fe40000000019 */
[----:B------:R-:W-:-:S02]  /*3720*/  LEA R12, P6, R23, R0, 0x1 ;  /* 0x00000000170c7211 */ /* 0x000fc400078c08ff */
[-C--:B------:R-:W-:Y:S02]  /*3730*/  LEA.HI.X.SX32 R11, R24, R17.reuse, 0x1, P5 ;  /* 0x00000011180b7211 */ /* 0x080fe400028f0eff */
[----:B------:R-:W-:Y:S01]  /*3740*/  LEA R14, P5, R21, R0, 0x1 ;  /* 0x00000000150e7211 */ /* 0x000fe200078a08ff */
[----:B------:R0:W-:Y:S01]  /*3750*/  @P1 STG.E.U16 desc[UR18][R8.64], R15 ;  /* 0x0000000f08001986 */ /* 0x0001e2000c101512 */
[----:B------:R-:W-:-:S03]  /*3760*/  LEA.HI.X.SX32 R13, R23, R17, 0x1, P6 ;  /* 0x00000011170d7211 */ /* 0x000fc600030f0eff */
[----:B------:R1:W-:Y:S04]  /*3770*/  @P3 STG.E.U16 desc[UR18][R10.64], R25 ;  /* 0x000000190a003986 */ /* 0x0003e8000c101512 */
[----:B--2---:R2:W-:Y:S01]  /*3780*/  @P2 STG.E.U16 desc[UR18][R12.64], R4 ;  /* 0x000000040c002986 */ /* 0x0045e2000c101512 */
[----:B0-----:R-:W-:-:S05]  /*3790*/  LEA.HI.X.SX32 R15, R21, R17, 0x1, P5 ;  /* 0x00000011150f7211 */ /* 0x001fca00028f0eff */
[----:B------:R0:W-:Y:S01]  /*37a0*/  @P4 STG.E.U16 desc[UR18][R14.64], R5 ;  /* 0x000000050e004986 */ /* 0x0001e2000c101512 */
[C---:B------:R-:W-:Y:S01]  /*37b0*/  ISETP.LT.AND P4, PT, R18.reuse, UR7, !P0 ;  /* 0x0000000712007c0c */ /* 0x040fe2000c781270 */
[----:B------:R-:W-:Y:S01]  /*37c0*/  IMAD R18, R18, UR4, RZ ;  /* 0x0000000412127c24 */ /* 0x000fe2000f8e02ff */
[C---:B------:R-:W-:Y:S01]  /*37d0*/  ISETP.LT.AND P3, PT, R19.reuse, UR7, !P0 ;  /* 0x0000000713007c0c */ /* 0x040fe2000c761270 */
[----:B------:R-:W-:Y:S02]  /*37e0*/  IMAD R19, R19, UR4, RZ ;  /* 0x0000000413137c24 */ /* 0x000fe4000f8e02ff */
[----:B------:R-:W-:Y:S01]  /*37f0*/  IMAD R22, R2, UR4, RZ ;  /* 0x0000000402167c24 */ /* 0x000fe2000f8e02ff */
[-C--:B-1----:R-:W-:Y:S02]  /*3800*/  LEA R10, P1, R18, R0.reuse, 0x1 ;  /* 0x00000000120a7211 */ /* 0x082fe400078208ff */
[C---:B------:R-:W-:Y:S01]  /*3810*/  ISETP.LT.AND P5, PT, R20.reuse, UR7, !P0 ;  /* 0x0000000714007c0c */ /* 0x040fe2000c7a1270 */
[----:B------:R-:W-:Y:S01]  /*3820*/  IMAD R20, R20, UR4, RZ ;  /* 0x0000000414147c24 */ /* 0x000fe2000f8e02ff */
[----:B--2---:R-:W-:-:S02]  /*3830*/  LEA R12, P2, R19, R0, 0x1 ;  /* 0x00000000130c7211 */ /* 0x004fc400078408ff */
[-C--:B------:R-:W-:Y:S02]  /*3840*/  LEA.HI.X.SX32 R11, R18, R17.reuse, 0x1, P1 ;  /* 0x00000011120b7211 */ /* 0x080fe400008f0eff */
[-C--:B------:R-:W-:Y:S01]  /*3850*/  LEA R18, P1, R22, R0.reuse, 0x1 ;  /* 0x0000000016127211 */ /* 0x080fe200078208ff */
[----:B------:R-:W-:Y:S01]  /*3860*/  IMAD R21, R16, UR4, RZ ;  /* 0x0000000410157c24 */ /* 0x000fe2000f8e02ff */
[----:B------:R-:W-:Y:S02]  /*3870*/  LEA R8, P6, R20, R0, 0x1 ;  /* 0x0000000014087211 */ /* 0x000fe400078c08ff */
[-C--:B------:R-:W-:Y:S02]  /*3880*/  LEA.HI.X.SX32 R13, R19, R17.reuse, 0x1, P2 ;  /* 0x00000011130d7211 */ /* 0x080fe400010f0eff */
[----:B------:R-:W-:Y:S02]  /*3890*/  ISETP.LT.AND P2, PT, R16, UR7, !P0 ;  /* 0x0000000710007c0c */ /* 0x000fe4000c741270 */
[----:B------:R-:W-:-:S02]  /*38a0*/  LEA.HI.X.SX32 R19, R22, R17, 0x1, P1 ;  /* 0x0000001116137211 */ /* 0x000fc400008f0eff */
[----:B------:R-:W-:Y:S02]  /*38b0*/  ISETP.LT.AND P1, PT, R2, UR7, !P0 ;  /* 0x0000000702007c0c */ /* 0x000fe4000c721270 */
[----:B------:R-:W-:Y:S02]  /*38c0*/  ISETP.LT.AND P0, PT, R3, UR7, !P0 ;  /* 0x0000000703007c0c */ /* 0x000fe4000c701270 */
[-C--:B------:R-:W-:Y:S02]  /*38d0*/  LEA.HI.X.SX32 R9, R20, R17.reuse, 0x1, P6 ;  /* 0x0000001114097211 */ /* 0x080fe400030f0eff */
[----:B0-----:R-:W-:Y:S01]  /*38e0*/  LEA R14, P6, R21, R0, 0x1 ;  /* 0x00000000150e7211 */ /* 0x001fe200078c08ff */
[----:B------:R-:W-:Y:S01]  /*38f0*/  IMAD R23, R3, UR4, RZ ;  /* 0x0000000403177c24 */ /* 0x000fe2000f8e02ff */
[----:B------:R-:W-:Y:S01]  /*3900*/  PRMT R4, R4, 0x7632, R4 ;  /* 0x0000763204047816 */ /* 0x000fe20000000004 */
[----:B------:R0:W-:Y:S01]  /*3910*/  @P5 STG.E.U16 desc[UR18][R8.64], R6 ;  /* 0x0000000608005986 */ /* 0x0001e2000c101512 */
[----:B------:R-:W-:-:S02]  /*3920*/  LEA.HI.X.SX32 R15, R21, R17, 0x1, P6 ;  /* 0x00000011150f7211 */ /* 0x000fc400030f0eff */
[----:B------:R-:W-:Y:S01]  /*3930*/  PRMT R5, R5, 0x7632, R5 ;  /* 0x0000763205057816 */ /* 0x000fe20000000005 */
[----:B------:R1:W-:Y:S01]  /*3940*/  @P4 STG.E.U16 desc[UR18][R10.64], R7 ;  /* 0x000000070a004986 */ /* 0x0003e2000c101512 */
[----:B------:R-:W-:-:S03]  /*3950*/  LEA R16, P6, R23, R0, 0x1 ;  /* 0x0000000017107211 */ /* 0x000fc600078c08ff */
[----:B------:R1:W-:Y:S01]  /*3960*/  @P3 STG.E.U16 desc[UR18][R12.64], R4 ;  /* 0x000000040c003986 */ /* 0x0003e2000c101512 */
[----:B0-----:R-:W-:-:S03]  /*3970*/  PRMT R9, R6, 0x7632, R9 ;  /* 0x0000763206097816 */ /* 0x001fc60000000009 */
[----:B------:R1:W-:Y:S01]  /*3980*/  @P2 STG.E.U16 desc[UR18][R14.64], R5 ;  /* 0x000000050e002986 */ /* 0x0003e2000c101512 */
[----:B------:R-:W-:-:S03]  /*3990*/  LEA.HI.X.SX32 R17, R23, R17, 0x1, P6 ;  /* 0x0000001117117211 */ /* 0x000fc600030f0eff */
[----:B------:R1:W-:Y:S01]  /*39a0*/  @P1 STG.E.U16 desc[UR18][R18.64], R9 ;  /* 0x0000000912001986 */ /* 0x0003e2000c101512 */
[----:B------:R-:W-:Y:S05]  /*39b0*/  @!P0 EXIT ;  /* 0x000000000000894d */ /* 0x000fea0003800000 */
[----:B------:R-:W-:-:S05]  /*39c0*/  PRMT R8, R7, 0x7632, R8 ;  /* 0x0000763207087816 */ /* 0x000fca0000000008 */
[----:B------:R-:W-:Y:S01]  /*39d0*/  STG.E.U16 desc[UR18][R16.64], R8 ;  /* 0x0000000810007986 */ /* 0x000fe2000c101512 */
[----:B------:R-:W-:Y:S05]  /*39e0*/  EXIT ;  /* 0x000000000000794d */ /* 0x000fea0003800000 */
.L_x_2:
[----:B------:R-:W-:-:S00]  /*39f0*/  BRA `(.L_x_2) ;  /* 0xfffffffc00fc7947 */ /* 0x000fc0000383ffff */
[----:B------:R-:W-:-:S00]  /*3a00*/  NOP ;  /* 0x0000000000007918 */ /* 0x000fc00000000000 */
[----:B------:R-:W-:-:S00]  /*3a10*/  NOP ;  /* 0x0000000000007918 */ /* 0x000fc00000000000 */
[----:B------:R-:W-:-:S00]  /*3a20*/  NOP ;  /* 0x0000000000007918 */ /* 0x000fc00000000000 */
[----:B------:R-:W-:-:S00]  /*3a30*/  NOP ;  /* 0x0000000000007918 */ /* 0x000fc00000000000 */
[----:B------:R-:W-:-:S00]  /*3a40*/  NOP ;  /* 0x0000000000007918 */ /* 0x000fc00000000000 */
[----:B------:R-:W-:-:S00]  /*3a50*/  NOP ;  /* 0x0000000000007918 */ /* 0x000fc00000000000 */
[----:B------:R-:W-:-:S00]  /*3a60*/  NOP ;  /* 0x0000000000007918 */ /* 0x000fc00000000000 */
[----:B------:R-:W-:-:S00]  /*3a70*/  NOP ;  /* 0x0000000000007918 */ /* 0x000fc00000000000 */
.L_x_3:


//--------------------- .nv.shared.matmul_kernel  --------------------------
	.section	.nv.shared.matmul_kernel,"aw",@nobits
	.sectionflags	@""
	.align	16
	.zero		1024


//--------------------- .nv.shared.reserved.0     --------------------------
	.section	.nv.shared.reserved.0,"aw",@nobits
	.weak		__nv_reservedSMEM_offset_0_alias
	.size		__nv_reservedSMEM_offset_0_alias, 0, 0
	.other		__nv_reservedSMEM_offset_0_alias,@"STO_CUDA_RESERVED_SHARED STV_DEFAULT"
__nv_reservedSMEM_offset_0_alias:
	.zero		0


//--------------------- .nv.constant0.matmul_kernel --------------------------
	.section	.nv.constant0.matmul_kernel,"a",@progbits
	.sectionflags	@""
	.align	4
.nv.constant0.matmul_kernel:
	.zero		608


//--------------------- SYMBOLS --------------------------

	.type		.nv.reservedSmem.offset0,@object
	.size		.nv.reservedSmem.offset0,0x4
